	.headerflags	@"EF_CUDA_TEXMODE_UNIFIED EF_CUDA_64BIT_ADDRESS EF_CUDA_ACCELERATORS EF_CUDA_SM90 EF_CUDA_VIRTUAL_SM(EF_CUDA_SM90)"
	.elftype	@"ET_EXEC"


//--------------------- .nv.info                  --------------------------
	.section	.nv.info,"",@"SHT_CUDA_INFO"
	.align	4


	//----- nvinfo : EIATTR_REGCOUNT
	.align		4
        /*0000*/ 	.byte	0x04, 0x2f
        /*0002*/ 	.short	(.L_3 - .L_2)
	.align		4
.L_2:
        /*0004*/ 	.word	index@(triton_poi_fused_cat_51)
        /*0008*/ 	.word	0x00000038


	//----- nvinfo : EIATTR_MIN_STACK_SIZE
	.align		4
.L_3:
        /*000c*/ 	.byte	0x04, 0x12
        /*000e*/ 	.short	(.L_5 - .L_4)
	.align		4
.L_4:
        /*0010*/ 	.word	index@(triton_poi_fused_cat_51)
        /*0014*/ 	.word	0x00000000


	//----- nvinfo : EIATTR_FRAME_SIZE
	.align		4
.L_5:
        /*0018*/ 	.byte	0x04, 0x11
        /*001a*/ 	.short	(.L_7 - .L_6)
	.align		4
.L_6:
        /*001c*/ 	.word	index@(triton_poi_fused_cat_51)
        /*0020*/ 	.word	0x00000000


	//----- nvinfo : EIATTR_MIN_STACK_SIZE
	.align		4
.L_7:
        /*0024*/ 	.byte	0x04, 0x12
        /*0026*/ 	.short	(.L_9 - .L_8)
	.align		4
.L_8:
        /*0028*/ 	.word	index@(triton_poi_fused_cat_51)
        /*002c*/ 	.word	0x00000000
.L_9:


//--------------------- .nv.info.triton_poi_fused_cat_51 --------------------------
	.section	.nv.info.triton_poi_fused_cat_51,"",@"SHT_CUDA_INFO"
	.sectionflags	@""
	.align	4


	//----- nvinfo : EIATTR_CUDA_API_VERSION
	.align		4
        /*0000*/ 	.byte	0x04, 0x37
        /*0002*/ 	.short	(.L_11 - .L_10)
.L_10:
        /*0004*/ 	.word	0x0000007c


	//----- nvinfo : EIATTR_KPARAM_INFO
	.align		4
.L_11:
        /*0008*/ 	.byte	0x04, 0x17
        /*000a*/ 	.short	(.L_13 - .L_12)
.L_12:
        /*000c*/ 	.word	0x00000000
        /*0010*/ 	.short	0x000b
        /*0012*/ 	.short	0x0058
        /*0014*/ 	.byte	0x00, 0xf0, 0x11, 0x00


	//----- nvinfo : EIATTR_KPARAM_INFO
	.align		4
.L_13:
        /*0018*/ 	.byte	0x04, 0x17
        /*001a*/ 	.short	(.L_15 - .L_14)
.L_14:
        /*001c*/ 	.word	0x00000000
        /*0020*/ 	.short	0x000a
        /*0022*/ 	.short	0x0050
        /*0024*/ 	.byte	0x00, 0xf4, 0x21, 0x00


	//----- nvinfo : EIATTR_KPARAM_INFO
	.align		4
.L_15:
        /*0028*/ 	.byte	0x04, 0x17
        /*002a*/ 	.short	(.L_17 - .L_16)
.L_16:
        /*002c*/ 	.word	0x00000000
        /*0030*/ 	.short	0x0009
        /*0032*/ 	.short	0x0048
        /*0034*/ 	.byte	0x00, 0xf4, 0x21, 0x00


	//----- nvinfo : EIATTR_KPARAM_INFO
	.align		4
.L_17:
        /*0038*/ 	.byte	0x04, 0x17
        /*003a*/ 	.short	(.L_19 - .L_18)
.L_18:
        /*003c*/ 	.word	0x00000000
        /*0040*/ 	.short	0x0008
        /*0042*/ 	.short	0x0040
        /*0044*/ 	.byte	0x00, 0xf4, 0x21, 0x00


	//----- nvinfo : EIATTR_KPARAM_INFO
	.align		4
.L_19:
        /*0048*/ 	.byte	0x04, 0x17
        /*004a*/ 	.short	(.L_21 - .L_20)
.L_20:
        /*004c*/ 	.word	0x00000000
        /*0050*/ 	.short	0x0007
        /*0052*/ 	.short	0x0038
        /*0054*/ 	.byte	0x00, 0xf4, 0x21, 0x00


	//----- nvinfo : EIATTR_KPARAM_INFO
	.align		4
.L_21:
        /*0058*/ 	.byte	0x04, 0x17
        /*005a*/ 	.short	(.L_23 - .L_22)
.L_22:
        /*005c*/ 	.word	0x00000000
        /*0060*/ 	.short	0x0006
        /*0062*/ 	.short	0x0030
        /*0064*/ 	.byte	0x00, 0xf4, 0x21, 0x00


	//----- nvinfo : EIATTR_KPARAM_INFO
	.align		4
.L_23:
        /*0068*/ 	.byte	0x04, 0x17
        /*006a*/ 	.short	(.L_25 - .L_24)
.L_24:
        /*006c*/ 	.word	0x00000000
        /*0070*/ 	.short	0x0005
        /*0072*/ 	.short	0x0028
        /*0074*/ 	.byte	0x00, 0xf4, 0x21, 0x00


	//----- nvinfo : EIATTR_KPARAM_INFO
	.align		4
.L_25:
        /*0078*/ 	.byte	0x04, 0x17
        /*007a*/ 	.short	(.L_27 - .L_26)
.L_26:
        /*007c*/ 	.word	0x00000000
        /*0080*/ 	.short	0x0004
        /*0082*/ 	.short	0x0020
        /*0084*/ 	.byte	0x00, 0xf4, 0x21, 0x00


	//----- nvinfo : EIATTR_KPARAM_INFO
	.align		4
.L_27:
        /*0088*/ 	.byte	0x04, 0x17
        /*008a*/ 	.short	(.L_29 - .L_28)
.L_28:
        /*008c*/ 	.word	0x00000000
        /*0090*/ 	.short	0x0003
        /*0092*/ 	.short	0x0018
        /*0094*/ 	.byte	0x00, 0xf4, 0x21, 0x00


	//----- nvinfo : EIATTR_KPARAM_INFO
	.align		4
.L_29:
        /*0098*/ 	.byte	0x04, 0x17
        /*009a*/ 	.short	(.L_31 - .L_30)
.L_30:
        /*009c*/ 	.word	0x00000000
        /*00a0*/ 	.short	0x0002
        /*00a2*/ 	.short	0x0010
        /*00a4*/ 	.byte	0x00, 0xf4, 0x21, 0x00


	//----- nvinfo : EIATTR_KPARAM_INFO
	.align		4
.L_31:
        /*00a8*/ 	.byte	0x04, 0x17
        /*00aa*/ 	.short	(.L_33 - .L_32)
.L_32:
        /*00ac*/ 	.word	0x00000000
        /*00b0*/ 	.short	0x0001
        /*00b2*/ 	.short	0x0008
        /*00b4*/ 	.byte	0x00, 0xf4, 0x21, 0x00


	//----- nvinfo : EIATTR_KPARAM_INFO
	.align		4
.L_33:
        /*00b8*/ 	.byte	0x04, 0x17
        /*00ba*/ 	.short	(.L_35 - .L_34)
.L_34:
        /*00bc*/ 	.word	0x00000000
        /*00c0*/ 	.short	0x0000
        /*00c2*/ 	.short	0x0000
        /*00c4*/ 	.byte	0x00, 0xf4, 0x21, 0x00


	//----- nvinfo : EIATTR_SPARSE_MMA_MASK
	.align		4
.L_35:
        /*00c8*/ 	.byte	0x03, 0x50
        /*00ca*/ 	.short	0x0000


	//----- nvinfo : EIATTR_MAXREG_COUNT
	.align		4
        /*00cc*/ 	.byte	0x03, 0x1b
        /*00ce*/ 	.short	0x00ff


	//----- nvinfo : EIATTR_EXIT_INSTR_OFFSETS
	.align		4
        /*00d0*/ 	.byte	0x04, 0x1c
        /*00d2*/ 	.short	(.L_37 - .L_36)


	//   ....[0]....
.L_36:
        /*00d4*/ 	.word	0x00001cc0


	//   ....[1]....
        /*00d8*/ 	.word	0x00001ce0


	//----- nvinfo : EIATTR_REQNTID
	.align		4
.L_37:
        /*00dc*/ 	.byte	0x04, 0x10
        /*00de*/ 	.short	(.L_39 - .L_38)
.L_38:
        /*00e0*/ 	.word	0x00000080
        /*00e4*/ 	.word	0x00000001
        /*00e8*/ 	.word	0x00000001


	//----- nvinfo : EIATTR_CBANK_PARAM_SIZE
	.align		4
.L_39:
        /*00ec*/ 	.byte	0x03, 0x19
        /*00ee*/ 	.short	0x005c


	//----- nvinfo : EIATTR_PARAM_CBANK
	.align		4
        /*00f0*/ 	.byte	0x04, 0x0a
        /*00f2*/ 	.short	(.L_41 - .L_40)
	.align		4
.L_40:
        /*00f4*/ 	.word	index@(.nv.constant0.triton_poi_fused_cat_51)
        /*00f8*/ 	.short	0x0210
        /*00fa*/ 	.short	0x005c


	//----- nvinfo : EIATTR_SW_WAR
	.align		4
.L_41:
        /*00fc*/ 	.byte	0x04, 0x36
        /*00fe*/ 	.short	(.L_43 - .L_42)
.L_42:
        /*0100*/ 	.word	0x00000008
.L_43:


//--------------------- .nv.callgraph             --------------------------
	.section	.nv.callgraph,"",@"SHT_CUDA_CALLGRAPH"
	.align	4
	.sectionentsize	8
	.align		4
        /*0000*/ 	.word	0x00000000
	.align		4
        /*0004*/ 	.word	0xffffffff
	.align		4
        /*0008*/ 	.word	0x00000000
	.align		4
        /*000c*/ 	.word	0xfffffffe
	.align		4
        /*0010*/ 	.word	0x00000000
	.align		4
        /*0014*/ 	.word	0xfffffffd
	.align		4
        /*0018*/ 	.word	0x00000000
	.align		4
        /*001c*/ 	.word	0xfffffffc


//--------------------- .nv.constant4             --------------------------
	.section	.nv.constant4,"a",@progbits
	.align	8
	.align		8
.nv.constant4:
        /*0000*/ 	.dword	_$_str
	.align		8
        /*0008*/ 	.dword	_$_str_$_2


//--------------------- .text.triton_poi_fused_cat_51 --------------------------
	.section	.text.triton_poi_fused_cat_51,"ax",@progbits
	.align	128
        .global         triton_poi_fused_cat_51
        .type           triton_poi_fused_cat_51,@function
        .size           triton_poi_fused_cat_51,(.L_x_1 - triton_poi_fused_cat_51)
        .other          triton_poi_fused_cat_51,@"STO_CUDA_ENTRY STV_DEFAULT"
triton_poi_fused_cat_51:
.text.triton_poi_fused_cat_51:
[----:B------:R-:W0:Y:S01]  /*0000*/  LDC R1, c[0x0][0x28] ;  /* 0x00000a00ff017b82 */ /* 0x000e220000000800 */
[----:B------:R-:W1:Y:S01]  /*0010*/  S2R R0, SR_TID.X ;  /* 0x0000000000007919 */ /* 0x000e620000002100 */
[----:B------:R-:W-:-:S06]  /*0020*/  IMAD.MOV.U32 R6, RZ, RZ, RZ ;  /* 0x000000ffff067224 */ /* 0x000fcc00078e00ff */
[----:B------:R-:W2:Y:S01]  /*0030*/  LDC.64 R4, c[0x0][0x210] ;  /* 0x00008400ff047b82 */ /* 0x000ea20000000a00 */
[----:B------:R-:W-:Y:S01]  /*0040*/  IMAD.MOV.U32 R38, RZ, RZ, RZ ;  /* 0x000000ffff267224 */ /* 0x000fe200078e00ff */
[----:B------:R-:W3:Y:S01]  /*0050*/  S2R R39, SR_CTAID.X ;  /* 0x0000000000277919 */ /* 0x000ee20000002500 */
[----:B------:R-:W-:Y:S02]  /*0060*/  CS2R R16, SRZ ;  /* 0x0000000000107805 */ /* 0x000fe4000001ff00 */
[----:B------:R-:W-:Y:S02]  /*0070*/  CS2R R18, SRZ ;  /* 0x0000000000127805 */ /* 0x000fe4000001ff00 */
[----:B------:R-:W-:Y:S02]  /*0080*/  CS2R R8, SRZ ;  /* 0x0000000000087805 */ /* 0x000fe4000001ff00 */
[----:B------:R-:W-:Y:S01]  /*0090*/  CS2R R10, SRZ ;  /* 0x00000000000a7805 */ /* 0x000fe2000001ff00 */
[----:B------:R-:W4:Y:S01]  /*00a0*/  LDC.64 R20, c[0x0][0x218] ;  /* 0x00008600ff147b82 */ /* 0x000f220000000a00 */
[----:B------:R-:W-:-:S02]  /*00b0*/  CS2R R32, SRZ ;  /* 0x0000000000207805 */ /* 0x000fc4000001ff00 */
[----:B------:R-:W-:Y:S02]  /*00c0*/  CS2R R34, SRZ ;  /* 0x0000000000227805 */ /* 0x000fe4000001ff00 */
[----:B------:R-:W-:Y:S02]  /*00d0*/  CS2R R28, SRZ ;  /* 0x00000000001c7805 */ /* 0x000fe4000001ff00 */
[----:B------:R-:W-:Y:S01]  /*00e0*/  CS2R R30, SRZ ;  /* 0x00000000001e7805 */ /* 0x000fe2000001ff00 */
[----:B------:R-:W-:Y:S01]  /*00f0*/  ULDC.64 UR4, c[0x0][0x208] ;  /* 0x0000820000047ab9 */ /* 0x000fe20000000a00 */
[----:B------:R-:W-:Y:S01]  /*0100*/  ULDC.64 UR6, c[0x0][0x238] ;  /* 0x00008e0000067ab9 */ /* 0x000fe20000000a00 */
[----:B------:R-:W-:Y:S01]  /*0110*/  CS2R R26, SRZ ;  /* 0x00000000001a7805 */ /* 0x000fe2000001ff00 */
[----:B------:R-:W5:Y:S01]  /*0120*/  LDC.64 R50, c[0x0][0x248] ;  /* 0x00009200ff327b82 */ /* 0x000f620000000a00 */
[----:B-1----:R-:W-:-:S05]  /*0130*/  IMAD.SHL.U32 R0, R0, 0x4, RZ ;  /* 0x0000000400007824 */ /* 0x002fca00078e00ff */
[----:B------:R-:W-:-:S05]  /*0140*/  LOP3.LUT R0, R0, 0x1fc, RZ, 0xc0, !PT ;  /* 0x000001fc00007812 */ /* 0x000fca00078ec0ff */
[----:B---3--:R-:W-:-:S04]  /*0150*/  IMAD R39, R39, 0x400, R0 ;  /* 0x0000040027277824 */ /* 0x008fc800078e0200 */
[C---:B------:R-:W-:Y:S02]  /*0160*/  VIADD R7, R39.reuse, 0x200 ;  /* 0x0000020027077836 */ /* 0x040fe40000000000 */
[----:B------:R-:W-:-:S04]  /*0170*/  IMAD.HI R2, R39, -0x6db6db6d, R38 ;  /* 0x9249249327027827 */ /* 0x000fc800078e0226 */
[----:B------:R-:W-:Y:S01]  /*0180*/  IMAD.HI R15, R7, -0x6db6db6d, R6 ;  /* 0x92492493070f7827 */ /* 0x000fe200078e0206 */
[----:B------:R-:W-:-:S04]  /*0190*/  SHF.R.U32.HI R3, RZ, 0x1f, R2 ;  /* 0x0000001fff037819 */ /* 0x000fc80000011602 */
[----:B------:R-:W-:Y:S02]  /*01a0*/  SHF.R.U32.HI R0, RZ, 0x1f, R15 ;  /* 0x0000001fff007819 */ /* 0x000fe4000001160f */
[----:B------:R-:W-:Y:S02]  /*01b0*/  LEA.HI.SX32 R38, R2, R3, 0x18 ;  /* 0x0000000302267211 */ /* 0x000fe400078fc2ff */
[----:B------:R-:W-:-:S03]  /*01c0*/  LEA.HI.SX32 R15, R15, R0, 0x18 ;  /* 0x000000000f0f7211 */ /* 0x000fc600078fc2ff */
[C---:B------:R-:W-:Y:S02]  /*01d0*/  IMAD R3, R38.reuse, -0x1c0, R39 ;  /* 0xfffffe4026037824 */ /* 0x040fe400078e0227 */
[C---:B------:R-:W-:Y:S02]  /*01e0*/  IMAD R0, R15.reuse, -0x1c0, R7 ;  /* 0xfffffe400f007824 */ /* 0x040fe400078e0207 */
[----:B------:R-:W-:Y:S02]  /*01f0*/  IMAD R25, R38, 0xc0, R3 ;  /* 0x000000c026197824 */ /* 0x000fe400078e0203 */
[----:B------:R-:W-:Y:S01]  /*0200*/  IMAD R13, R15, 0xc0, R0 ;  /* 0x000000c00f0d7824 */ /* 0x000fe200078e0200 */
[C---:B------:R-:W-:Y:S01]  /*0210*/  ISETP.GE.AND P0, PT, R0.reuse, 0xc0, PT ;  /* 0x000000c00000780c */ /* 0x040fe20003f06270 */
[----:B----4-:R-:W-:-:S03]  /*0220*/  IMAD.WIDE R22, R0, 0x4, R20 ;  /* 0x0000000400167825 */ /* 0x010fc600078e0214 */
[----:B------:R-:W-:Y:S01]  /*0230*/  ISETP.LT.AND P3, PT, R7, 0x55c00, !P0 ;  /* 0x00055c000700780c */ /* 0x000fe20004761270 */
[----:B--2---:R-:W-:Y:S01]  /*0240*/  IMAD.WIDE R12, R13, 0x4, R4 ;  /* 0x000000040d0c7825 */ /* 0x004fe200078e0204 */
[----:B------:R-:W-:-:S03]  /*0250*/  ISETP.GE.AND P0, PT, R3, 0xc0, PT ;  /* 0x000000c00300780c */ /* 0x000fc60003f06270 */
[----:B------:R-:W-:Y:S01]  /*0260*/  IMAD.WIDE R4, R25, 0x4, R4 ;  /* 0x0000000419047825 */ /* 0x000fe200078e0204 */
[----:B------:R-:W-:-:S03]  /*0270*/  ISETP.LT.AND P2, PT, R39, 0x55c00, !P0 ;  /* 0x00055c002700780c */ /* 0x000fc60004741270 */
[----:B------:R-:W-:-:S04]  /*0280*/  IMAD.WIDE R20, R3, 0x4, R20 ;  /* 0x0000000403147825 */ /* 0x000fc800078e0214 */
[----:B------:R1:W2:Y:S04]  /*0290*/  @P3 LDG.E.EL.128 R16, desc[UR4][R12.64] ;  /* 0x000000040c103981 */ /* 0x0002a8000c2e1d00 */
[----:B------:R-:W3:Y:S04]  /*02a0*/  @P3 LDG.E.EL.128 R8, desc[UR4][R22.64] ;  /* 0x0000000416083981 */ /* 0x000ee8000c2e1d00 */
[----:B------:R4:W2:Y:S01]  /*02b0*/  @P2 LDG.E.EL.128 R32, desc[UR4][R4.64] ;  /* 0x0000000404202981 */ /* 0x0008a2000c2e1d00 */
[----:B-1----:R-:W1:Y:S03]  /*02c0*/  LDC.64 R12, c[0x0][0x240] ;  /* 0x00009000ff0c7b82 */ /* 0x002e660000000a00 */
[----:B------:R4:W5:Y:S01]  /*02d0*/  @P2 LDG.E.EL.128 R28, desc[UR4][R20.64] ;  /* 0x00000004141c2981 */ /* 0x000962000c2e1d00 */
[----:B------:R-:W-:Y:S01]  /*02e0*/  IMAD.SHL.U32 R38, R38, 0x100, RZ ;  /* 0x0000010026267824 */ /* 0x000fe200078e00ff */
[----:B------:R-:W-:-:S02]  /*02f0*/  ISETP.GE.AND P1, PT, R39, 0x55c00, PT ;  /* 0x00055c002700780c */ /* 0x000fc40003f26270 */
[----:B------:R-:W-:Y:S02]  /*0300*/  CS2R R24, SRZ ;  /* 0x0000000000187805 */ /* 0x000fe4000001ff00 */
[----:B------:R-:W-:Y:S02]  /*0310*/  SHF.R.S32.HI R2, RZ, 0x1f, R38 ;  /* 0x0000001fff027819 */ /* 0x000fe40000011426 */
[----:B------:R-:W-:Y:S02]  /*0320*/  IADD3 R38, P0, R3, R38, RZ ;  /* 0x0000002603267210 */ /* 0x000fe40007f1e0ff */
[----:B0---4-:R-:W-:Y:S02]  /*0330*/  P2R R5, PR, RZ, 0x2 ;  /* 0x00000002ff057803 */ /* 0x011fe40000000000 */
[----:B------:R-:W-:Y:S02]  /*0340*/  CS2R R20, SRZ ;  /* 0x0000000000147805 */ /* 0x000fe4000001ff00 */
[----:B------:R-:W-:-:S02]  /*0350*/  ISETP.GT.AND P1, PT, R3, 0xbf, !P1 ;  /* 0x000000bf0300780c */ /* 0x000fc40004f24270 */
[----:B------:R-:W-:Y:S02]  /*0360*/  LEA.HI.X.SX32 R23, R3, R2, 0x1, P0 ;  /* 0x0000000203177211 */ /* 0x000fe400000f0eff */
[----:B------:R-:W-:-:S04]  /*0370*/  LEA R42, P0, R38, UR6, 0x2 ;  /* 0x00000006262a7c11 */ /* 0x000fc8000f8010ff */
[----:B------:R-:W-:Y:S02]  /*0380*/  LEA.HI.X R43, R38, UR7, R23, 0x2, P0 ;  /* 0x00000007262b7c11 */ /* 0x000fe400080f1417 */
[----:B------:R-:W-:Y:S01]  /*0390*/  CS2R R22, SRZ ;  /* 0x0000000000167805 */ /* 0x000fe2000001ff00 */
[----:B-1----:R-:W-:Y:S02]  /*03a0*/  IMAD.WIDE R36, R3, 0x4, R12 ;  /* 0x0000000403247825 */ /* 0x002fe400078e020c */
[----:B------:R-:W4:Y:S04]  /*03b0*/  @P1 LDG.E.EL.128 R24, desc[UR4][R42.64+-0x300] ;  /* 0xfffd00042a181981 */ /* 0x000f28000c2e1d00 */
[----:B------:R3:W4:Y:S01]  /*03c0*/  @P1 LDG.E.EL.128 R20, desc[UR4][R36.64+-0x300] ;  /* 0xfffd000424141981 */ /* 0x000722000c2e1d00 */
[----:B------:R-:W-:-:S05]  /*03d0*/  IMAD.SHL.U32 R15, R15, 0x100, RZ ;  /* 0x000001000f0f7824 */ /* 0x000fca00078e00ff */
[----:B------:R-:W-:Y:S02]  /*03e0*/  SHF.R.S32.HI R41, RZ, 0x1f, R15 ;  /* 0x0000001fff297819 */ /* 0x000fe4000001140f */
[----:B------:R-:W-:Y:S02]  /*03f0*/  IADD3 R15, P0, R0, R15, RZ ;  /* 0x0000000f000f7210 */ /* 0x000fe40007f1e0ff */
[----:B------:R-:W-:Y:S02]  /*0400*/  ISETP.GE.AND P4, PT, R7, 0x55c00, PT ;  /* 0x00055c000700780c */ /* 0x000fe40003f86270 */
[----:B------:R-:W-:Y:S02]  /*0410*/  LEA.HI.X.SX32 R2, R0, R41, 0x1, P0 ;  /* 0x0000002900027211 */ /* 0x000fe400000f0eff */
[----:B------:R-:W-:-:S04]  /*0420*/  LEA R40, P0, R15, UR6, 0x2 ;  /* 0x000000060f287c11 */ /* 0x000fc8000f8010ff */
[----:B------:R-:W-:Y:S02]  /*0430*/  LEA.HI.X R41, R15, UR7, R2, 0x2, P0 ;  /* 0x000000070f297c11 */ /* 0x000fe400080f1402 */
[----:B------:R-:W-:Y:S02]  /*0440*/  ISETP.GT.AND P0, PT, R0, 0xbf, !P4 ;  /* 0x000000bf0000780c */ /* 0x000fe40006704270 */
[----:B---3--:R-:W-:Y:S02]  /*0450*/  SEL R37, R10, RZ, P3 ;  /* 0x000000ff0a257207 */ /* 0x008fe40001800000 */
[----:B------:R-:W-:Y:S02]  /*0460*/  SEL R10, R9, RZ, P3 ;  /* 0x000000ff090a7207 */ /* 0x000fe40001800000 */
[----:B--2---:R-:W-:Y:S02]  /*0470*/  SEL R34, R34, RZ, P2 ;  /* 0x000000ff22227207 */ /* 0x004fe40001000000 */
[----:B-----5:R-:W-:-:S02]  /*0480*/  SEL R9, R30, RZ, P2 ;  /* 0x000000ff1e097207 */ /* 0x020fc40001000000 */
[----:B------:R-:W-:-:S03]  /*0490*/  SEL R6, R35, RZ, P2 ;  /* 0x000000ff23067207 */ /* 0x000fc60001000000 */
[----:B------:R-:W-:Y:S02]  /*04a0*/  FADD R42, R34, -R9 ;  /* 0x80000009222a7221 */ /* 0x000fe40000000000 */
[----:B------:R-:W0:Y:S01]  /*04b0*/  LDC.64 R34, c[0x0][0x220] ;  /* 0x00008800ff227b82 */ /* 0x000e220000000a00 */
[----:B------:R-:W-:Y:S02]  /*04c0*/  SEL R15, R11, RZ, P3 ;  /* 0x000000ff0b0f7207 */ /* 0x000fe40001800000 */
[----:B------:R-:W-:Y:S02]  /*04d0*/  SEL R16, R16, RZ, P3 ;  /* 0x000000ff10107207 */ /* 0x000fe40001800000 */
[----:B------:R-:W-:Y:S02]  /*04e0*/  SEL R7, R17, RZ, P3 ;  /* 0x000000ff11077207 */ /* 0x000fe40001800000 */
[----:B------:R-:W-:Y:S02]  /*04f0*/  SEL R11, R8, RZ, P3 ;  /* 0x000000ff080b7207 */ /* 0x000fe40001800000 */
[----:B------:R-:W-:-:S02]  /*0500*/  CS2R R8, SRZ ;  /* 0x0000000000087805 */ /* 0x000fc4000001ff00 */
[----:B------:R-:W-:Y:S01]  /*0510*/  SEL R31, R31, RZ, P2 ;  /* 0x000000ff1f1f7207 */ /* 0x000fe20001000000 */
[----:B------:R-:W-:Y:S01]  /*0520*/  FADD R7, R7, -R10 ;  /* 0x8000000a07077221 */ /* 0x000fe20000000000 */
[----:B------:R-:W-:Y:S01]  /*0530*/  SEL R33, R33, RZ, P2 ;  /* 0x000000ff21217207 */ /* 0x000fe20001000000 */
[----:B------:R-:W-:Y:S01]  /*0540*/  FADD R36, R16, -R11 ;  /* 0x8000000b10247221 */ /* 0x000fe20000000000 */
[----:B------:R-:W-:Y:S02]  /*0550*/  CS2R R10, SRZ ;  /* 0x00000000000a7805 */ /* 0x000fe4000001ff00 */
[----:B------:R-:W-:Y:S02]  /*0560*/  SEL R38, R29, RZ, P2 ;  /* 0x000000ff1d267207 */ /* 0x000fe40001000000 */
[----:B------:R-:W-:Y:S01]  /*0570*/  SEL R4, R19, RZ, P3 ;  /* 0x000000ff13047207 */ /* 0x000fe20001800000 */
[----:B------:R-:W-:Y:S01]  /*0580*/  FADD R6, R6, -R31 ;  /* 0x8000001f06067221 */ /* 0x000fe20000000000 */
[----:B------:R-:W-:-:S04]  /*0590*/  IMAD.WIDE R30, R0, 0x4, R12 ;  /* 0x00000004001e7825 */ /* 0x000fc800078e020c */
[----:B------:R-:W-:Y:S01]  /*05a0*/  FADD R43, R33, -R38 ;  /* 0x80000026212b7221 */ /* 0x000fe20000000000 */
[----:B------:R1:W2:Y:S01]  /*05b0*/  @P0 LDG.E.EL.128 R8, desc[UR4][R40.64+-0x300] ;  /* 0xfffd000428080981 */ /* 0x0002a2000c2e1d00 */
[----:B------:R-:W-:Y:S01]  /*05c0*/  FADD R4, R4, -R15 ;  /* 0x8000000f04047221 */ /* 0x000fe20000000000 */
[----:B----4-:R-:W-:Y:S02]  /*05d0*/  SEL R33, R20, RZ, P1 ;  /* 0x000000ff14217207 */ /* 0x010fe40000800000 */
[----:B------:R-:W-:Y:S02]  /*05e0*/  CS2R R12, SRZ ;  /* 0x00000000000c7805 */ /* 0x000fe4000001ff00 */
[----:B------:R-:W-:Y:S02]  /*05f0*/  CS2R R14, SRZ ;  /* 0x00000000000e7805 */ /* 0x000fe4000001ff00 */
[----:B------:R-:W-:Y:S01]  /*0600*/  SEL R32, R32, RZ, P2 ;  /* 0x000000ff20207207 */ /* 0x000fe20001000000 */
[----:B0-----:R-:W-:Y:S01]  /*0610*/  IMAD.WIDE R44, R3, 0x4, R34 ;  /* 0x00000004032c7825 */ /* 0x001fe200078e0222 */
[----:B------:R-:W-:-:S02]  /*0620*/  SEL R20, R24, RZ, P1 ;  /* 0x000000ff18147207 */ /* 0x000fc40000800000 */
[----:B-1----:R-:W-:Y:S01]  /*0630*/  SEL R41, R28, RZ, P2 ;  /* 0x000000ff1c297207 */ /* 0x002fe20001000000 */
[----:B------:R-:W-:-:S04]  /*0640*/  IMAD.WIDE R48, R0, 0x4, R34 ;  /* 0x0000000400307825 */ /* 0x000fc800078e0222 */
[----:B------:R-:W-:Y:S01]  /*0650*/  FADD R20, R20, -R33 ;  /* 0x8000002114147221 */ /* 0x000fe20000000000 */
[----:B------:R0:W3:Y:S01]  /*0660*/  @P2 LDG.E.EL.128 R12, desc[UR4][R44.64] ;  /* 0x000000042c0c2981 */ /* 0x0000e2000c2e1d00 */
[----:B------:R-:W-:Y:S01]  /*0670*/  CS2R R34, SRZ ;  /* 0x0000000000227805 */ /* 0x000fe2000001ff00 */
[----:B------:R-:W-:Y:S01]  /*0680*/  FADD R46, R32, -R41 ;  /* 0x80000029202e7221 */ /* 0x000fe20000000000 */
[----:B------:R-:W-:Y:S01]  /*0690*/  CS2R R32, SRZ ;  /* 0x0000000000207805 */ /* 0x000fe2000001ff00 */
[----:B0-----:R-:W-:-:S05]  /*06a0*/  IMAD.WIDE R44, R3, 0x4, R50 ;  /* 0x00000004032c7825 */ /* 0x001fca00078e0232 */
[----:B------:R-:W4:Y:S01]  /*06b0*/  @P1 LDG.E.EL.128 R32, desc[UR4][R44.64+-0x300] ;  /* 0xfffd00042c201981 */ /* 0x000f22000c2e1d00 */
[----:B------:R-:W-:Y:S02]  /*06c0*/  SEL R18, R18, RZ, P3 ;  /* 0x000000ff12127207 */ /* 0x000fe40001800000 */
[----:B------:R-:W-:-:S03]  /*06d0*/  CS2R R16, SRZ ;  /* 0x0000000000107805 */ /* 0x000fc6000001ff00 */
[----:B------:R-:W-:Y:S01]  /*06e0*/  FADD R37, R18, -R37 ;  /* 0x8000002512257221 */ /* 0x000fe20000000000 */
[----:B------:R-:W-:-:S06]  /*06f0*/  CS2R R18, SRZ ;  /* 0x0000000000127805 */ /* 0x000fcc000001ff00 */
[----:B------:R0:W5:Y:S01]  /*0700*/  @P0 LDG.E.EL.128 R16, desc[UR4][R30.64+-0x300] ;  /* 0xfffd00041e100981 */ /* 0x000162000c2e1d00 */
[----:B------:R-:W-:Y:S02]  /*0710*/  CS2R R28, SRZ ;  /* 0x00000000001c7805 */ /* 0x000fe4000001ff00 */
[----:B0-----:R-:W-:-:S06]  /*0720*/  CS2R R30, SRZ ;  /* 0x00000000001e7805 */ /* 0x001fcc000001ff00 */
[----:B------:R0:W2:Y:S01]  /*0730*/  @P3 LDG.E.EL.128 R28, desc[UR4][R48.64] ;  /* 0x00000004301c3981 */ /* 0x0000a2000c2e1d00 */
[----:B------:R-:W-:Y:S02]  /*0740*/  SEL R40, R21, RZ, P1 ;  /* 0x000000ff15287207 */ /* 0x000fe40000800000 */
[----:B------:R-:W-:-:S05]  /*0750*/  SEL R25, R25, RZ, P1 ;  /* 0x000000ff19197207 */ /* 0x000fca0000800000 */
[----:B------:R-:W-:Y:S01]  /*0760*/  FADD R40, R25, -R40 ;  /* 0x8000002819287221 */ /* 0x000fe20000000000 */
[----:B------:R-:W-:Y:S01]  /*0770*/  IMAD.MOV.U32 R24, RZ, RZ, 0x3e800000 ;  /* 0x3e800000ff187424 */ /* 0x000fe200078e00ff */
[----:B------:R-:W-:Y:S01]  /*0780*/  P2R R2, PR, RZ, 0x10 ;  /* 0x00000010ff027803 */ /* 0x000fe20000000000 */
[----:B0-----:R-:W0:Y:S01]  /*0790*/  LDC.64 R48, c[0x0][0x228] ;  /* 0x00008a00ff307b82 */ /* 0x001e220000000a00 */
[----:B------:R-:W-:Y:S02]  /*07a0*/  SEL R26, R26, RZ, P1 ;  /* 0x000000ff1a1a7207 */ /* 0x000fe40000800000 */
[----:B------:R-:W-:Y:S01]  /*07b0*/  SEL R27, R27, RZ, P1 ;  /* 0x000000ff1b1b7207 */ /* 0x000fe20000800000 */
[----:B------:R-:W-:Y:S01]  /*07c0*/  IMAD.WIDE R50, R0, 0x4, R50 ;  /* 0x0000000400327825 */ /* 0x000fe200078e0232 */
[----:B----4-:R-:W-:-:S05]  /*07d0*/  SEL R32, R32, RZ, P1 ;  /* 0x000000ff20207207 */ /* 0x010fca0000800000 */
[----:B------:R-:W-:-:S04]  /*07e0*/  FADD R32, R32, 9.9999997473787516356e-06 ;  /* 0x3727c5ac20207421 */ /* 0x000fc80000000000 */
[----:B------:R1:W4:Y:S01]  /*07f0*/  MUFU.SQRT R41, R32 ;  /* 0x0000002000297308 */ /* 0x0003220000002000 */
[----:B------:R-:W-:-:S05]  /*0800*/  SEL R21, R33, RZ, P1 ;  /* 0x000000ff21157207 */ /* 0x000fca0000800000 */
[----:B------:R-:W-:-:S04]  /*0810*/  FADD R21, R21, 9.9999997473787516356e-06 ;  /* 0x3727c5ac15157421 */ /* 0x000fc80000000000 */
[----:B------:R0:W2:Y:S01]  /*0820*/  MUFU.SQRT R25, R21 ;  /* 0x0000001500197308 */ /* 0x0000a20000002000 */
[----:B-1----:R-:W-:Y:S02]  /*0830*/  SEL R32, R34, RZ, P1 ;  /* 0x000000ff22207207 */ /* 0x002fe40000800000 */
[----:B----4-:R-:W-:-:S03]  /*0840*/  FSETP.GT.AND P5, PT, R41, 8.50705917302346158658e+37, PT ;  /* 0x7e8000002900780b */ /* 0x010fc60003fa4000 */
[----:B------:R-:W-:Y:S01]  /*0850*/  FADD R32, R32, 9.9999997473787516356e-06 ;  /* 0x3727c5ac20207421 */ /* 0x000fe20000000000 */
[----:B------:R-:W-:Y:S02]  /*0860*/  FSETP.GEU.AND P4, PT, R41, 1.175494350822287508e-38, PT ;  /* 0x008000002900780b */ /* 0x000fe40003f8e000 */
[----:B0-----:R-:W-:Y:S01]  /*0870*/  SEL R21, R22, RZ, P1 ;  /* 0x000000ff16157207 */ /* 0x001fe20000800000 */
[----:B------:R-:W0:Y:S01]  /*0880*/  MUFU.SQRT R53, R32 ;  /* 0x0000002000357308 */ /* 0x000e220000002000 */
[----:B------:R-:W-:-:S03]  /*0890*/  FSEL R38, R24, 1, P5 ;  /* 0x3f80000018267808 */ /* 0x000fc60002800000 */
[----:B------:R-:W-:Y:S02]  /*08a0*/  FADD R26, R26, -R21 ;  /* 0x800000151a1a7221 */ /* 0x000fe40000000000 */
[----:B------:R-:W-:Y:S01]  /*08b0*/  @P5 FMUL R41, R41, 0.25 ;  /* 0x3e80000029295820 */ /* 0x000fe20000400000 */
[----:B--2---:R-:W-:Y:S02]  /*08c0*/  FSETP.GT.AND P5, PT, R25, 8.50705917302346158658e+37, PT ;  /* 0x7e8000001900780b */ /* 0x004fe40003fa4000 */
[----:B------:R-:W-:Y:S02]  /*08d0*/  SEL R21, R35, RZ, P1 ;  /* 0x000000ff23157207 */ /* 0x000fe40000800000 */
[----:B------:R-:W-:-:S03]  /*08e0*/  FSETP.GEU.AND P6, PT, R25, 1.175494350822287508e-38, PT ;  /* 0x008000001900780b */ /* 0x000fc60003fce000 */
[----:B------:R-:W-:Y:S01]  /*08f0*/  FADD R21, R21, 9.9999997473787516356e-06 ;  /* 0x3727c5ac15157421 */ /* 0x000fe20000000000 */
[----:B------:R-:W-:-:S03]  /*0900*/  FSEL R45, R24, 1, P5 ;  /* 0x3f800000182d7808 */ /* 0x000fc60002800000 */
[----:B------:R-:W1:Y:S02]  /*0910*/  MUFU.SQRT R52, R21 ;  /* 0x0000001500347308 */ /* 0x000e640000002000 */
[----:B------:R-:W-:Y:S01]  /*0920*/  @P5 FMUL R25, R25, 0.25 ;  /* 0x3e80000019195820 */ /* 0x000fe20000400000 */
[----:B0-----:R-:W-:Y:S02]  /*0930*/  FSETP.GT.AND P5, PT, R53, 8.50705917302346158658e+37, PT ;  /* 0x7e8000003500780b */ /* 0x001fe40003fa4000 */
[----:B------:R-:W-:Y:S02]  /*0940*/  SEL R22, R23, RZ, P1 ;  /* 0x000000ff17167207 */ /* 0x000fe40000800000 */
[----:B---3--:R-:W-:-:S03]  /*0950*/  SEL R12, R12, RZ, P2 ;  /* 0x000000ff0c0c7207 */ /* 0x008fc60001000000 */
[----:B------:R-:W-:Y:S02]  /*0960*/  FADD R27, R27, -R22 ;  /* 0x800000161b1b7221 */ /* 0x000fe40000000000 */
[----:B------:R-:W-:Y:S01]  /*0970*/  FADD R22, R12, 9.9999997473787516356e-06 ;  /* 0x3727c5ac0c167421 */ /* 0x000fe20000000000 */
[----:B------:R-:W-:Y:S01]  /*0980*/  @!P4 FMUL R41, R41, 16777216 ;  /* 0x4b8000002929c820 */ /* 0x000fe20000400000 */
[----:B------:R-:W-:Y:S01]  /*0990*/  @!P4 FMUL R38, R38, 16777216 ;  /* 0x4b8000002626c820 */ /* 0x000fe20000400000 */
[C---:B------:R-:W-:Y:S01]  /*09a0*/  FSETP.GEU.AND P4, PT, R53.reuse, 1.175494350822287508e-38, PT ;  /* 0x008000003500780b */ /* 0x040fe20003f8e000 */
[----:B------:R-:W-:Y:S01]  /*09b0*/  @P5 FMUL R53, R53, 0.25 ;  /* 0x3e80000035355820 */ /* 0x000fe20000400000 */
[----:B------:R-:W-:Y:S01]  /*09c0*/  FSEL R44, R24, 1, P5 ;  /* 0x3f800000182c7808 */ /* 0x000fe20002800000 */
[----:B------:R-:W0:Y:S01]  /*09d0*/  MUFU.SQRT R12, R22 ;  /* 0x00000016000c7308 */ /* 0x000e220000002000 */
[----:B-1----:R-:W-:Y:S02]  /*09e0*/  FSETP.GT.AND P5, PT, R52, 8.50705917302346158658e+37, PT ;  /* 0x7e8000003400780b */ /* 0x002fe40003fa4000 */
[----:B------:R-:W-:-:S02]  /*09f0*/  SEL R13, R13, RZ, P2 ;  /* 0x000000ff0d0d7207 */ /* 0x000fc40001000000 */
[----:B-----5:R-:W-:Y:S02]  /*0a00*/  SEL R21, R16, RZ, P0 ;  /* 0x000000ff10157207 */ /* 0x020fe40000000000 */
[----:B------:R-:W-:Y:S01]  /*0a10*/  SEL R8, R8, RZ, P0 ;  /* 0x000000ff08087207 */ /* 0x000fe20000000000 */
[----:B------:R-:W-:Y:S01]  /*0a20*/  FADD R23, R13, 9.9999997473787516356e-06 ;  /* 0x3727c5ac0d177421 */ /* 0x000fe20000000000 */
[----:B------:R-:W-:Y:S01]  /*0a30*/  @!P6 FMUL R25, R25, 16777216 ;  /* 0x4b8000001919e820 */ /* 0x000fe20000400000 */
[----:B------:R-:W-:Y:S01]  /*0a40*/  @!P6 FMUL R45, R45, 16777216 ;  /* 0x4b8000002d2de820 */ /* 0x000fe20000400000 */
[----:B------:R-:W-:Y:S01]  /*0a50*/  FSETP.GEU.AND P6, PT, R52, 1.175494350822287508e-38, PT ;  /* 0x008000003400780b */ /* 0x000fe20003fce000 */
[----:B------:R-:W-:Y:S01]  /*0a60*/  FADD R21, R8, -R21 ;  /* 0x8000001508157221 */ /* 0x000fe20000000000 */
[----:B------:R-:W-:Y:S01]  /*0a70*/  FSEL R35, R24, 1, P5 ;  /* 0x3f80000018237808 */ /* 0x000fe20002800000 */
[----:B------:R-:W-:Y:S01]  /*0a80*/  @P5 FMUL R52, R52, 0.25 ;  /* 0x3e80000034345820 */ /* 0x000fe20000400000 */
[----:B------:R-:W1:Y:S01]  /*0a90*/  MUFU.SQRT R8, R23 ;  /* 0x0000001700087308 */ /* 0x000e620000002000 */
[----:B0-----:R-:W-:-:S02]  /*0aa0*/  FSETP.GT.AND P5, PT, R12, 8.50705917302346158658e+37, PT ;  /* 0x7e8000000c00780b */ /* 0x001fc40003fa4000 */
[----:B------:R-:W-:Y:S02]  /*0ab0*/  SEL R14, R14, RZ, P2 ;  /* 0x000000ff0e0e7207 */ /* 0x000fe40001000000 */
[----:B------:R-:W-:Y:S02]  /*0ac0*/  SEL R22, R17, RZ, P0 ;  /* 0x000000ff11167207 */ /* 0x000fe40000000000 */
        /* <DEDUP_REMOVED lines=8> */
[----:B------:R-:W0:Y:S01]  /*0b50*/  MUFU.SQRT R9, R17 ;  /* 0x0000001100097308 */ /* 0x000e220000002000 */
[----:B-1----:R-:W-:-:S02]  /*0b60*/  FSETP.GT.AND P5, PT, R8, 8.50705917302346158658e+37, PT ;  /* 0x7e8000000800780b */ /* 0x002fc40003fa4000 */
[----:B------:R-:W-:Y:S01]  /*0b70*/  SEL R15, R15, RZ, P2 ;  /* 0x000000ff0f0f7207 */ /* 0x000fe20001000000 */
[----:B------:R-:W-:Y:S01]  /*0b80*/  @!P6 FMUL R52, R52, 16777216 ;  /* 0x4b8000003434e820 */ /* 0x000fe20000400000 */
[----:B------:R-:W-:-:S03]  /*0b90*/  @!P6 FMUL R35, R35, 16777216 ;  /* 0x4b8000002323e820 */ /* 0x000fc60000400000 */
[----:B------:R-:W-:Y:S01]  /*0ba0*/  FADD R15, R15, 9.9999997473787516356e-06 ;  /* 0x3727c5ac0f0f7421 */ /* 0x000fe20000000000 */
[----:B------:R-:W-:Y:S02]  /*0bb0*/  FSETP.GEU.AND P6, PT, R8, 1.175494350822287508e-38, PT ;  /* 0x008000000800780b */ /* 0x000fe40003fce000 */
[----:B------:R-:W-:Y:S01]  /*0bc0*/  FSEL R13, R24, 1, P5 ;  /* 0x3f800000180d7808 */ /* 0x000fe20002800000 */
[----:B------:R-:W1:Y:S02]  /*0bd0*/  MUFU.SQRT R14, R15 ;  /* 0x0000000f000e7308 */ /* 0x000e640000002000 */
[----:B------:R-:W-:Y:S01]  /*0be0*/  @P5 FMUL R8, R8, 0.25 ;  /* 0x3e80000008085820 */ /* 0x000fe20000400000 */
[----:B0-----:R-:W-:Y:S02]  /*0bf0*/  FSETP.GT.AND P5, PT, R9, 8.50705917302346158658e+37, PT ;  /* 0x7e8000000900780b */ /* 0x001fe40003fa4000 */
[----:B------:R-:W-:Y:S02]  /*0c00*/  SEL R23, R18, RZ, P0 ;  /* 0x000000ff12177207 */ /* 0x000fe40000000000 */
[----:B------:R-:W-:-:S02]  /*0c10*/  SEL R28, R28, RZ, P3 ;  /* 0x000000ff1c1c7207 */ /* 0x000fc40001800000 */
[----:B------:R-:W-:Y:S02]  /*0c20*/  SEL R11, R11, RZ, P0 ;  /* 0x000000ff0b0b7207 */ /* 0x000fe40000000000 */
[----:B------:R-:W-:Y:S01]  /*0c30*/  SEL R18, R19, RZ, P0 ;  /* 0x000000ff13127207 */ /* 0x000fe20000000000 */
[----:B------:R-:W-:Y:S01]  /*0c40*/  @!P4 FMUL R12, R12, 16777216 ;  /* 0x4b8000000c0cc820 */ /* 0x000fe20000400000 */
[----:B------:R-:W-:Y:S01]  /*0c50*/  SEL R10, R10, RZ, P0 ;  /* 0x000000ff0a0a7207 */ /* 0x000fe20000000000 */
[----:B------:R-:W-:Y:S01]  /*0c60*/  FADD R28, R28, 9.9999997473787516356e-06 ;  /* 0x3727c5ac1c1c7421 */ /* 0x000fe20000000000 */
[----:B------:R-:W-:Y:S01]  /*0c70*/  @!P4 FMUL R16, R16, 16777216 ;  /* 0x4b8000001010c820 */ /* 0x000fe20000400000 */
[----:B------:R-:W-:Y:S01]  /*0c80*/  FADD R33, R11, -R18 ;  /* 0x800000120b217221 */ /* 0x000fe20000000000 */
[C---:B------:R-:W-:Y:S01]  /*0c90*/  FSETP.GEU.AND P4, PT, R9.reuse, 1.175494350822287508e-38, PT ;  /* 0x008000000900780b */ /* 0x040fe20003f8e000 */
[----:B------:R-:W0:Y:S01]  /*0ca0*/  MUFU.RCP R11, R12 ;  /* 0x0000000c000b7308 */ /* 0x000e220000001000 */
[----:B------:R-:W-:Y:S01]  /*0cb0*/  FADD R32, R10, -R23 ;  /* 0x800000170a207221 */ /* 0x000fe20000000000 */
[----:B------:R-:W-:Y:S01]  /*0cc0*/  @P5 FMUL R9, R9, 0.25 ;  /* 0x3e80000009095820 */ /* 0x000fe20000400000 */
[----:B------:R-:W-:Y:S01]  /*0cd0*/  FSEL R10, R24, 1, P5 ;  /* 0x3f800000180a7808 */ /* 0x000fe20002800000 */
[----:B------:R-:W-:Y:S01]  /*0ce0*/  @!P6 FMUL R8, R8, 16777216 ;  /* 0x4b8000000808e820 */ /* 0x000fe20000400000 */
[----:B-1----:R-:W-:-:S03]  /*0cf0*/  FSETP.GT.AND P5, PT, R14, 8.50705917302346158658e+37, PT ;  /* 0x7e8000000e00780b */ /* 0x002fc60003fa4000 */
[----:B------:R-:W1:Y:S01]  /*0d00*/  MUFU.SQRT R15, R28 ;  /* 0x0000001c000f7308 */ /* 0x000e620000002000 */
[----:B------:R-:W-:Y:S01]  /*0d10*/  SEL R29, R29, RZ, P3 ;  /* 0x000000ff1d1d7207 */ /* 0x000fe20001800000 */
[----:B------:R-:W-:Y:S01]  /*0d20*/  @!P6 FMUL R13, R13, 16777216 ;  /* 0x4b8000000d0de820 */ /* 0x000fe20000400000 */
[----:B------:R-:W-:-:S03]  /*0d30*/  FSETP.GEU.AND P6, PT, R14, 1.175494350822287508e-38, PT ;  /* 0x008000000e00780b */ /* 0x000fc60003fce000 */
[----:B------:R-:W-:Y:S02]  /*0d40*/  FADD R29, R29, 9.9999997473787516356e-06 ;  /* 0x3727c5ac1d1d7421 */ /* 0x000fe40000000000 */
[----:B------:R-:W2:Y:S01]  /*0d50*/  MUFU.RCP R8, R8 ;  /* 0x0000000800087308 */ /* 0x000ea20000001000 */
[----:B0-----:R-:W-:Y:S01]  /*0d60*/  FMUL R11, R11, R16 ;  /* 0x000000100b0b7220 */ /* 0x001fe20000400000 */
[----:B------:R-:W-:Y:S01]  /*0d70*/  @P5 FMUL R14, R14, 0.25 ;  /* 0x3e8000000e0e5820 */ /* 0x000fe20000400000 */
[----:B------:R-:W-:Y:S02]  /*0d80*/  FSEL R17, R24, 1, P5 ;  /* 0x3f80000018117808 */ /* 0x000fe40002800000 */
[----:B-1----:R-:W-:-:S03]  /*0d90*/  FSETP.GT.AND P5, PT, R15, 8.50705917302346158658e+37, PT ;  /* 0x7e8000000f00780b */ /* 0x002fc60003fa4000 */
[----:B------:R-:W0:Y:S01]  /*0da0*/  MUFU.SQRT R16, R29 ;  /* 0x0000001d00107308 */ /* 0x000e220000002000 */
[----:B------:R-:W-:Y:S01]  /*0db0*/  SEL R30, R30, RZ, P3 ;  /* 0x000000ff1e1e7207 */ /* 0x000fe20001800000 */
[----:B------:R-:W-:Y:S01]  /*0dc0*/  @!P4 FMUL R9, R9, 16777216 ;  /* 0x4b8000000909c820 */ /* 0x000fe20000400000 */
[----:B------:R-:W-:Y:S01]  /*0dd0*/  @!P4 FMUL R10, R10, 16777216 ;  /* 0x4b8000000a0ac820 */ /* 0x000fe20000400000 */
[----:B--2---:R-:W-:Y:S02]  /*0de0*/  FMUL R12, R8, R13 ;  /* 0x0000000d080c7220 */ /* 0x004fe40000400000 */
[----:B------:R-:W-:Y:S01]  /*0df0*/  FADD R8, R30, 9.9999997473787516356e-06 ;  /* 0x3727c5ac1e087421 */ /* 0x000fe20000000000 */
[C---:B------:R-:W-:Y:S02]  /*0e00*/  FSETP.GEU.AND P4, PT, R15.reuse, 1.175494350822287508e-38, PT ;  /* 0x008000000f00780b */ /* 0x040fe40003f8e000 */
[----:B------:R-:W-:Y:S01]  /*0e10*/  FSEL R47, R24, 1, P5 ;  /* 0x3f800000182f7808 */ /* 0x000fe20002800000 */
[----:B------:R-:W-:Y:S01]  /*0e20*/  @P5 FMUL R15, R15, 0.25 ;  /* 0x3e8000000f0f5820 */ /* 0x000fe20000400000 */
[----:B------:R-:W1:Y:S01]  /*0e30*/  MUFU.SQRT R13, R8 ;  /* 0x00000008000d7308 */ /* 0x000e620000002000 */
[----:B0-----:R-:W-:-:S02]  /*0e40*/  FSETP.GT.AND P5, PT, R16, 8.50705917302346158658e+37, PT ;  /* 0x7e8000001000780b */ /* 0x001fc40003fa4000 */
[----:B------:R-:W-:Y:S01]  /*0e50*/  SEL R31, R31, RZ, P3 ;  /* 0x000000ff1f1f7207 */ /* 0x000fe20001800000 */
[----:B------:R-:W-:Y:S01]  /*0e60*/  @!P6 FMUL R14, R14, 16777216 ;  /* 0x4b8000000e0ee820 */ /* 0x000fe20000400000 */
[----:B------:R-:W-:-:S03]  /*0e70*/  @!P6 FMUL R17, R17, 16777216 ;  /* 0x4b8000001111e820 */ /* 0x000fc60000400000 */
[----:B------:R-:W-:Y:S01]  /*0e80*/  FADD R18, R31, 9.9999997473787516356e-06 ;  /* 0x3727c5ac1f127421 */ /* 0x000fe20000000000 */
[----:B------:R-:W-:Y:S01]  /*0e90*/  FSETP.GEU.AND P6, PT, R16, 1.175494350822287508e-38, PT ;  /* 0x008000001000780b */ /* 0x000fe20003fce000 */
[----:B------:R-:W-:Y:S01]  /*0ea0*/  MUFU.RCP R19, R9 ;  /* 0x0000000900137308 */ /* 0x000fe20000001000 */
[----:B------:R-:W-:-:S03]  /*0eb0*/  FSEL R28, R24, 1, P5 ;  /* 0x3f800000181c7808 */ /* 0x000fc60002800000 */
[----:B------:R-:W-:Y:S01]  /*0ec0*/  @P5 FMUL R16, R16, 0.25 ;  /* 0x3e80000010105820 */ /* 0x000fe20000400000 */
[----:B-1----:R-:W-:-:S03]  /*0ed0*/  FSETP.GT.AND P5, PT, R13, 8.50705917302346158658e+37, PT ;  /* 0x7e8000000d00780b */ /* 0x002fc60003fa4000 */
[----:B------:R-:W0:Y:S01]  /*0ee0*/  MUFU.SQRT R9, R18 ;  /* 0x0000001200097308 */ /* 0x000e220000002000 */
[----:B------:R-:W-:Y:S01]  /*0ef0*/  @!P4 FMUL R15, R15, 16777216 ;  /* 0x4b8000000f0fc820 */ /* 0x000fe20000400000 */
[----:B------:R-:W-:Y:S01]  /*0f00*/  @!P4 FMUL R47, R47, 16777216 ;  /* 0x4b8000002f2fc820 */ /* 0x000fe20000400000 */
[----:B------:R-:W-:Y:S02]  /*0f10*/  FSETP.GEU.AND P4, PT, R13, 1.175494350822287508e-38, PT ;  /* 0x008000000d00780b */ /* 0x000fe40003f8e000 */
[----:B------:R-:W-:Y:S01]  /*0f20*/  FSEL R30, R24, 1, P5 ;  /* 0x3f800000181e7808 */ /* 0x000fe20002800000 */
[----:B------:R-:W-:-:S04]  /*0f30*/  @!P6 FMUL R16, R16, 16777216 ;  /* 0x4b8000001010e820 */ /* 0x000fc80000400000 */
[----:B------:R-:W-:Y:S01]  /*0f40*/  @P5 FMUL R13, R13, 0.25 ;  /* 0x3e8000000d0d5820 */ /* 0x000fe20000400000 */
[----:B------:R-:W-:Y:S01]  /*0f50*/  @!P6 FMUL R28, R28, 16777216 ;  /* 0x4b8000001c1ce820 */ /* 0x000fe20000400000 */
[C---:B0-----:R-:W-:Y:S01]  /*0f60*/  FSETP.GT.AND P5, PT, R9.reuse, 8.50705917302346158658e+37, PT ;  /* 0x7e8000000900780b */ /* 0x041fe20003fa4000 */
[----:B------:R-:W0:Y:S01]  /*0f70*/  MUFU.RCP R14, R14 ;  /* 0x0000000e000e7308 */ /* 0x000e220000001000 */
[----:B------:R-:W-:Y:S01]  /*0f80*/  FSETP.GEU.AND P6, PT, R9, 1.175494350822287508e-38, PT ;  /* 0x008000000900780b */ /* 0x000fe20003fce000 */
[----:B------:R-:W-:-:S10]  /*0f90*/  FMUL R19, R19, R10 ;  /* 0x0000000a13137220 */ /* 0x000fd40000400000 */
[----:B------:R-:W-:-:S04]  /*0fa0*/  @P5 FMUL R9, R9, 0.25 ;  /* 0x3e80000009095820 */ /* 0x000fc80000400000 */
[----:B------:R-:W-:Y:S01]  /*0fb0*/  @!P6 FMUL R9, R9, 16777216 ;  /* 0x4b8000000909e820 */ /* 0x000fe20000400000 */
[----:B0-----:R-:W-:Y:S01]  /*0fc0*/  FMUL R31, R14, R17 ;  /* 0x000000110e1f7220 */ /* 0x001fe20000400000 */
[----:B------:R-:W-:Y:S01]  /*0fd0*/  MUFU.RCP R10, R25 ;  /* 0x00000019000a7308 */ /* 0x000fe20000001000 */
[----:B------:R-:W-:-:S07]  /*0fe0*/  @!P4 FMUL R13, R13, 16777216 ;  /* 0x4b8000000d0dc820 */ /* 0x000fce0000400000 */
[----:B------:R-:W0:Y:S01]  /*0ff0*/  MUFU.RCP R17, R16 ;  /* 0x0000001000117308 */ /* 0x000e220000001000 */
[----:B------:R-:W-:-:S07]  /*1000*/  FSEL R8, R24, 1, P5 ;  /* 0x3f80000018087808 */ /* 0x000fce0002800000 */
[----:B------:R-:W1:Y:S08]  /*1010*/  MUFU.RCP R53, R53 ;  /* 0x0000003500357308 */ /* 0x000e700000001000 */
[----:B------:R-:W2:Y:S01]  /*1020*/  MUFU.RCP R9, R9 ;  /* 0x0000000900097308 */ /* 0x000ea20000001000 */
[----:B------:R-:W-:Y:S01]  /*1030*/  @!P6 FMUL R8, R8, 16777216 ;  /* 0x4b8000000808e820 */ /* 0x000fe20000400000 */
[----:B------:R-:W-:Y:S01]  /*1040*/  FMUL R42, R19, R42 ;  /* 0x0000002a132a7220 */ /* 0x000fe20000400000 */
[----:B0-----:R-:W-:-:S05]  /*1050*/  FMUL R28, R17, R28 ;  /* 0x0000001c111c7220 */ /* 0x001fca0000400000 */
[----:B------:R-:W0:Y:S01]  /*1060*/  MUFU.RCP R14, R15 ;  /* 0x0000000f000e7308 */ /* 0x000e220000001000 */
[----:B------:R-:W-:Y:S01]  /*1070*/  FMUL R23, R12, R43 ;  /* 0x0000002b0c177220 */ /* 0x000fe20000400000 */
[----:B------:R-:W-:-:S06]  /*1080*/  FMUL R17, R10, R45 ;  /* 0x0000002d0a117220 */ /* 0x000fcc0000400000 */
[----:B------:R-:W3:Y:S01]  /*1090*/  MUFU.RCP R13, R13 ;  /* 0x0000000d000d7308 */ /* 0x000ee20000001000 */
[----:B-1----:R-:W-:Y:S01]  /*10a0*/  FMUL R19, R53, R44 ;  /* 0x0000002c35137220 */ /* 0x002fe20000400000 */
[----:B------:R-:W-:-:S06]  /*10b0*/  FMUL R25, R11, R46 ;  /* 0x0000002e0b197220 */ /* 0x000fcc0000400000 */
[----:B------:R-:W1:Y:S01]  /*10c0*/  MUFU.RCP R52, R52 ;  /* 0x0000003400347308 */ /* 0x000e620000001000 */
[----:B--2---:R-:W-:Y:S01]  /*10d0*/  FMUL R43, R9, R8 ;  /* 0x00000008092b7220 */ /* 0x004fe20000400000 */
[----:B------:R-:W2:Y:S01]  /*10e0*/  LDC.64 R44, c[0x0][0x230] ;  /* 0x00008c00ff2c7b82 */ /* 0x000ea20000000a00 */
[----:B------:R-:W-:Y:S02]  /*10f0*/  CS2R R8, SRZ ;  /* 0x0000000000087805 */ /* 0x000fe4000001ff00 */
[----:B------:R-:W-:Y:S01]  /*1100*/  CS2R R10, SRZ ;  /* 0x00000000000a7805 */ /* 0x000fe2000001ff00 */
[----:B------:R-:W-:Y:S02]  /*1110*/  @!P4 FMUL R30, R30, 16777216 ;  /* 0x4b8000001e1ec820 */ /* 0x000fe40000400000 */
[----:B------:R-:W4:Y:S01]  /*1120*/  MUFU.RCP R29, R41 ;  /* 0x00000029001d7308 */ /* 0x000f220000001000 */
[----:B0-----:R-:W-:Y:S02]  /*1130*/  FMUL R47, R14, R47 ;  /* 0x0000002f0e2f7220 */ /* 0x001fe40000400000 */
[----:B------:R-:W5:Y:S01]  /*1140*/  @P0 LDG.E.EL.128 R8, desc[UR4][R50.64+-0x300] ;  /* 0xfffd000432080981 */ /* 0x000f62000c2e1d00 */
[----:B---3--:R-:W-:Y:S01]  /*1150*/  FMUL R30, R13, R30 ;  /* 0x0000001e0d1e7220 */ /* 0x008fe20000400000 */
[----:B------:R-:W-:-:S02]  /*1160*/  CS2R R12, SRZ ;  /* 0x00000000000c7805 */ /* 0x000fc4000001ff00 */
[----:B------:R-:W-:Y:S01]  /*1170*/  CS2R R14, SRZ ;  /* 0x00000000000e7805 */ /* 0x000fe2000001ff00 */
[----:B-1----:R-:W-:Y:S01]  /*1180*/  FMUL R16, R52, R35 ;  /* 0x0000002334107220 */ /* 0x002fe20000400000 */
[----:B------:R-:W-:-:S05]  /*1190*/  IMAD.WIDE R52, R0, 0x4, R48 ;  /* 0x0000000400347825 */ /* 0x000fca00078e0230 */
[----:B------:R2:W3:Y:S01]  /*11a0*/  @P3 LDG.E.EL.128 R12, desc[UR4][R52.64] ;  /* 0x00000004340c3981 */ /* 0x0004e2000c2e1d00 */
[----:B----4-:R-:W-:Y:S01]  /*11b0*/  FMUL R29, R29, R38 ;  /* 0x000000261d1d7220 */ /* 0x010fe20000400000 */
[----:B------:R-:W-:Y:S01]  /*11c0*/  FMUL R38, R16, R27 ;  /* 0x0000001b10267220 */ /* 0x000fe20000400000 */
[----:B------:R-:W-:Y:S01]  /*11d0*/  FMUL R26, R19, R26 ;  /* 0x0000001a131a7220 */ /* 0x000fe20000400000 */
[----:B------:R-:W-:Y:S01]  /*11e0*/  FMUL R27, R17, R40 ;  /* 0x00000028111b7220 */ /* 0x000fe20000400000 */
[----:B------:R-:W-:Y:S02]  /*11f0*/  CS2R R16, SRZ ;  /* 0x0000000000107805 */ /* 0x000fe4000001ff00 */
[----:B------:R-:W-:Y:S01]  /*1200*/  CS2R R18, SRZ ;  /* 0x0000000000127805 */ /* 0x000fe2000001ff00 */
[----:B--2---:R-:W-:-:S05]  /*1210*/  IMAD.WIDE R52, R0, 0x4, R44 ;  /* 0x0000000400347825 */ /* 0x004fca00078e022c */
[----:B------:R-:W2:Y:S01]  /*1220*/  @P3 LDG.E.EL.128 R16, desc[UR4][R52.64] ;  /* 0x0000000434103981 */ /* 0x000ea2000c2e1d00 */
[----:B------:R-:W-:Y:S01]  /*1230*/  FMUL R36, R47, R36 ;  /* 0x000000242f247220 */ /* 0x000fe20000400000 */
[----:B------:R-:W-:Y:S01]  /*1240*/  P2R R34, PR, RZ, 0x2 ;  /* 0x00000002ff227803 */ /* 0x000fe20000000000 */
[----:B------:R-:W-:Y:S01]  /*1250*/  FMUL R31, R31, R6 ;  /* 0x000000061f1f7220 */ /* 0x000fe20000400000 */
[----:B------:R-:W-:Y:S01]  /*1260*/  FMUL R28, R28, R7 ;  /* 0x000000071c1c7220 */ /* 0x000fe20000400000 */
[----:B------:R-:W-:Y:S01]  /*1270*/  CS2R R6, SRZ ;  /* 0x0000000000067805 */ /* 0x000fe2000001ff00 */
[----:B------:R-:W-:Y:S01]  /*1280*/  IMAD.WIDE R48, R3, 0x4, R48 ;  /* 0x0000000403307825 */ /* 0x000fe200078e0230 */
[----:B-----5:R-:W-:-:S05]  /*1290*/  SEL R8, R8, RZ, P0 ;  /* 0x000000ff08087207 */ /* 0x020fca0000000000 */
[----:B------:R-:W-:Y:S01]  /*12a0*/  FADD R8, R8, 9.9999997473787516356e-06 ;  /* 0x3727c5ac08087421 */ /* 0x000fe20000000000 */
[----:B---3--:R-:W-:-:S03]  /*12b0*/  SEL R35, R14, RZ, P3 ;  /* 0x000000ff0e237207 */ /* 0x008fc60001800000 */
[----:B------:R-:W0:Y:S01]  /*12c0*/  MUFU.SQRT R14, R8 ;  /* 0x00000008000e7308 */ /* 0x000e220000002000 */
[----:B------:R-:W-:Y:S02]  /*12d0*/  SEL R9, R9, RZ, P0 ;  /* 0x000000ff09097207 */ /* 0x000fe40000000000 */
[----:B------:R-:W-:-:S03]  /*12e0*/  SEL R40, R12, RZ, P3 ;  /* 0x000000ff0c287207 */ /* 0x000fc60001800000 */
[----:B------:R-:W-:Y:S01]  /*12f0*/  FADD R9, R9, 9.9999997473787516356e-06 ;  /* 0x3727c5ac09097421 */ /* 0x000fe20000000000 */
[----:B------:R-:W-:Y:S02]  /*1300*/  SEL R13, R13, RZ, P3 ;  /* 0x000000ff0d0d7207 */ /* 0x000fe40001800000 */
[----:B------:R-:W-:Y:S02]  /*1310*/  SEL R46, R15, RZ, P3 ;  /* 0x000000ff0f2e7207 */ /* 0x000fe40001800000 */
[----:B--2---:R-:W-:Y:S02]  /*1320*/  SEL R12, R17, RZ, P3 ;  /* 0x000000ff110c7207 */ /* 0x004fe40001800000 */
[----:B------:R-:W-:Y:S01]  /*1330*/  SEL R41, R16, RZ, P3 ;  /* 0x000000ff10297207 */ /* 0x000fe20001800000 */
[----:B------:R-:W1:Y:S01]  /*1340*/  MUFU.SQRT R17, R9 ;  /* 0x0000000900117308 */ /* 0x000e620000002000 */
[----:B------:R-:W-:Y:S02]  /*1350*/  SEL R50, R18, RZ, P3 ;  /* 0x000000ff12327207 */ /* 0x000fe40001800000 */
[----:B------:R-:W-:-:S02]  /*1360*/  SEL R51, R19, RZ, P3 ;  /* 0x000000ff13337207 */ /* 0x000fc40001800000 */
[----:B0-----:R-:W-:Y:S02]  /*1370*/  FSETP.GT.AND P3, PT, R14, 8.50705917302346158658e+37, PT ;  /* 0x7e8000000e00780b */ /* 0x001fe40003f64000 */
[----:B------:R-:W-:Y:S02]  /*1380*/  SEL R10, R10, RZ, P0 ;  /* 0x000000ff0a0a7207 */ /* 0x000fe40000000000 */
[----:B------:R-:W-:-:S03]  /*1390*/  SEL R11, R11, RZ, P0 ;  /* 0x000000ff0b0b7207 */ /* 0x000fc60000000000 */
[----:B------:R-:W-:Y:S02]  /*13a0*/  FADD R10, R10, 9.9999997473787516356e-06 ;  /* 0x3727c5ac0a0a7421 */ /* 0x000fe40000000000 */
[----:B------:R-:W-:Y:S01]  /*13b0*/  FADD R11, R11, 9.9999997473787516356e-06 ;  /* 0x3727c5ac0b0b7421 */ /* 0x000fe20000000000 */
[----:B------:R-:W-:Y:S01]  /*13c0*/  FSETP.GEU.AND P5, PT, R14, 1.175494350822287508e-38, PT ;  /* 0x008000000e00780b */ /* 0x000fe20003fae000 */
[----:B------:R-:W0:Y:S01]  /*13d0*/  MUFU.SQRT R47, R10 ;  /* 0x0000000a002f7308 */ /* 0x000e220000002000 */
[----:B------:R-:W-:Y:S01]  /*13e0*/  FSEL R15, R24, 1, P3 ;  /* 0x3f800000180f7808 */ /* 0x000fe20001800000 */
[----:B------:R-:W-:Y:S01]  /*13f0*/  @P3 FMUL R14, R14, 0.25 ;  /* 0x3e8000000e0e3820 */ /* 0x000fe20000400000 */
[----:B-1----:R-:W-:-:S05]  /*1400*/  FSETP.GT.AND P3, PT, R17, 8.50705917302346158658e+37, PT ;  /* 0x7e8000001100780b */ /* 0x002fca0003f64000 */
[----:B------:R-:W1:Y:S01]  /*1410*/  MUFU.SQRT R52, R11 ;  /* 0x0000000b00347308 */ /* 0x000e620000002000 */
[----:B------:R-:W-:Y:S02]  /*1420*/  FSETP.GEU.AND P4, PT, R17, 1.175494350822287508e-38, PT ;  /* 0x008000001100780b */ /* 0x000fe40003f8e000 */
[----:B------:R-:W-:Y:S01]  /*1430*/  FSEL R16, R24, 1, P3 ;  /* 0x3f80000018107808 */ /* 0x000fe20001800000 */
[----:B------:R-:W-:Y:S01]  /*1440*/  @!P5 FMUL R14, R14, 16777216 ;  /* 0x4b8000000e0ed820 */ /* 0x000fe20000400000 */
[----:B0-----:R-:W-:-:S03]  /*1450*/  FSETP.GT.AND P6, PT, R47, 8.50705917302346158658e+37, PT ;  /* 0x7e8000002f00780b */ /* 0x001fc60003fc4000 */
[----:B------:R-:W-:Y:S01]  /*1460*/  @P3 FMUL R17, R17, 0.25 ;  /* 0x3e80000011113820 */ /* 0x000fe20000400000 */
[----:B------:R-:W-:Y:S01]  /*1470*/  @!P5 FMUL R15, R15, 16777216 ;  /* 0x4b8000000f0fd820 */ /* 0x000fe20000400000 */
[----:B------:R-:W-:Y:S02]  /*1480*/  ISETP.NE.AND P5, PT, R2, RZ, PT ;  /* 0x000000ff0200720c */ /* 0x000fe40003fa5270 */
[----:B-1----:R-:W-:Y:S02]  /*1490*/  FSETP.GT.AND P1, PT, R52, 8.50705917302346158658e+37, PT ;  /* 0x7e8000003400780b */ /* 0x002fe40003f24000 */
[----:B------:R-:W-:Y:S01]  /*14a0*/  @!P4 FMUL R17, R17, 16777216 ;  /* 0x4b8000001111c820 */ /* 0x000fe20000400000 */
[----:B------:R-:W-:Y:S01]  /*14b0*/  FSEL R19, R24, 1, P6 ;  /* 0x3f80000018137808 */ /* 0x000fe20003000000 */
[----:B------:R-:W-:Y:S01]  /*14c0*/  @!P4 FMUL R16, R16, 16777216 ;  /* 0x4b8000001010c820 */ /* 0x000fe20000400000 */
[----:B------:R-:W-:Y:S01]  /*14d0*/  FSEL R18, R24, 1, P1 ;  /* 0x3f80000018127808 */ /* 0x000fe20000800000 */
[----:B------:R-:W-:Y:S01]  /*14e0*/  FMUL R24, R30, R37 ;  /* 0x000000251e187220 */ /* 0x000fe20000400000 */
[----:B------:R-:W-:Y:S01]  /*14f0*/  FMUL R2, R43, R4 ;  /* 0x000000042b027220 */ /* 0x000fe20000400000 */
[----:B------:R-:W-:-:S02]  /*1500*/  ISETP.NE.AND P4, PT, R5, RZ, PT ;  /* 0x000000ff0500720c */ /* 0x000fc40003f85270 */
[----:B------:R-:W-:Y:S01]  /*1510*/  CS2R R4, SRZ ;  /* 0x0000000000047805 */ /* 0x000fe2000001ff00 */
[----:B------:R-:W-:Y:S01]  /*1520*/  FFMA R24, R35, R24, R50 ;  /* 0x0000001823187223 */ /* 0x000fe20000000032 */
[----:B------:R-:W-:Y:S01]  /*1530*/  FFMA R2, R46, R2, R51 ;  /* 0x000000022e027223 */ /* 0x000fe20000000033 */
[----:B------:R-:W-:Y:S02]  /*1540*/  CS2R R8, SRZ ;  /* 0x0000000000087805 */ /* 0x000fe4000001ff00 */
[----:B------:R-:W-:Y:S01]  /*1550*/  CS2R R10, SRZ ;  /* 0x00000000000a7805 */ /* 0x000fe2000001ff00 */
[----:B------:R-:W-:Y:S01]  /*1560*/  IMAD.WIDE R50, R3, 0x4, R44 ;  /* 0x0000000403327825 */ /* 0x000fe200078e022c */
[----:B------:R0:W2:Y:S04]  /*1570*/  @P2 LDG.E.EL.128 R4, desc[UR4][R48.64] ;  /* 0x0000000430042981 */ /* 0x0000a8000c2e1d00 */
[----:B------:R1:W3:Y:S01]  /*1580*/  @P2 LDG.E.EL.128 R8, desc[UR4][R50.64] ;  /* 0x0000000432082981 */ /* 0x0002e2000c2e1d00 */
[C---:B------:R-:W-:Y:S01]  /*1590*/  FSETP.GEU.AND P3, PT, R47.reuse, 1.175494350822287508e-38, PT ;  /* 0x008000002f00780b */ /* 0x040fe20003f6e000 */
[----:B------:R-:W-:Y:S01]  /*15a0*/  @P6 FMUL R47, R47, 0.25 ;  /* 0x3e8000002f2f6820 */ /* 0x000fe20000400000 */
[C---:B------:R-:W-:Y:S01]  /*15b0*/  FSETP.GEU.AND P6, PT, R52.reuse, 1.175494350822287508e-38, PT ;  /* 0x008000003400780b */ /* 0x040fe20003fce000 */
[----:B------:R-:W-:Y:S01]  /*15c0*/  @P1 FMUL R52, R52, 0.25 ;  /* 0x3e80000034341820 */ /* 0x000fe20000400000 */
[----:B------:R-:W-:Y:S01]  /*15d0*/  ISETP.NE.AND P1, PT, R34, RZ, PT ;  /* 0x000000ff2200720c */ /* 0x000fe20003f25270 */
[----:B0-----:R-:W0:Y:S01]  /*15e0*/  LDC.64 R48, c[0x0][0x258] ;  /* 0x00009600ff307b82 */ /* 0x001e220000000a00 */
[----:B------:R-:W-:-:S07]  /*15f0*/  FFMA R37, R13, R28, R12 ;  /* 0x0000001c0d257223 */ /* 0x000fce000000000c */
[----:B------:R-:W1:Y:S01]  /*1600*/  LDC.64 R34, c[0x0][0x250] ;  /* 0x00009400ff227b82 */ /* 0x000e620000000a00 */
[----:B------:R-:W-:Y:S01]  /*1610*/  @!P3 FMUL R47, R47, 16777216 ;  /* 0x4b8000002f2fb820 */ /* 0x000fe20000400000 */
[----:B------:R-:W4:Y:S01]  /*1620*/  MUFU.RCP R44, R14 ;  /* 0x0000000e002c7308 */ /* 0x000f220000001000 */
[----:B------:R-:W-:-:S07]  /*1630*/  @!P6 FMUL R52, R52, 16777216 ;  /* 0x4b8000003434e820 */ /* 0x000fce0000400000 */
[----:B------:R0:W5:Y:S01]  /*1640*/  MUFU.RCP R12, R47 ;  /* 0x0000002f000c7308 */ /* 0x0001620000001000 */
[----:B------:R-:W-:Y:S01]  /*1650*/  @!P3 FMUL R19, R19, 16777216 ;  /* 0x4b8000001313b820 */ /* 0x000fe20000400000 */
[----:B------:R-:W-:Y:S01]  /*1660*/  FMUL R20, R29, R20 ;  /* 0x000000141d147220 */ /* 0x000fe20000400000 */
[----:B------:R-:W-:Y:S01]  /*1670*/  CS2R R28, SRZ ;  /* 0x00000000001c7805 */ /* 0x000fe2000001ff00 */
[----:B----4-:R-:W-:-:S04]  /*1680*/  FMUL R44, R44, R15 ;  /* 0x0000000f2c2c7220 */ /* 0x010fc80000400000 */
[----:B------:R-:W4:Y:S01]  /*1690*/  MUFU.RCP R45, R17 ;  /* 0x00000011002d7308 */ /* 0x000f220000001000 */
[----:B------:R-:W-:Y:S01]  /*16a0*/  CS2R R14, SRZ ;  /* 0x00000000000e7805 */ /* 0x000fe2000001ff00 */
[----:B0-----:R-:W-:-:S04]  /*16b0*/  IMAD.WIDE R46, R3, 0x4, R48 ;  /* 0x00000004032e7825 */ /* 0x001fc800078e0230 */
[----:B-----5:R-:W-:Y:S01]  /*16c0*/  FMUL R43, R12, R19 ;  /* 0x000000130c2b7220 */ /* 0x020fe20000400000 */
[----:B-1----:R-:W-:-:S04]  /*16d0*/  IMAD.WIDE R50, R3, 0x4, R34 ;  /* 0x0000000403327825 */ /* 0x002fc800078e0222 */
[----:B------:R-:W-:Y:S01]  /*16e0*/  @!P6 FMUL R18, R18, 16777216 ;  /* 0x4b8000001212e820 */ /* 0x000fe20000400000 */
[----:B------:R-:W-:Y:S01]  /*16f0*/  FMUL R43, R43, R32 ;  /* 0x000000202b2b7220 */ /* 0x000fe20000400000 */
[----:B------:R-:W-:-:S04]  /*1700*/  IMAD.WIDE R48, R0, 0x4, R48 ;  /* 0x0000000400307825 */ /* 0x000fc800078e0230 */
[----:B----4-:R-:W-:Y:S01]  /*1710*/  FMUL R45, R45, R16 ;  /* 0x000000102d2d7220 */ /* 0x010fe20000400000 */
[----:B------:R-:W-:Y:S02]  /*1720*/  CS2R R16, SRZ ;  /* 0x0000000000107805 */ /* 0x000fe4000001ff00 */
[----:B--2---:R-:W-:Y:S02]  /*1730*/  SEL R13, R6, RZ, P2 ;  /* 0x000000ff060d7207 */ /* 0x004fe40001000000 */
[----:B------:R-:W-:Y:S02]  /*1740*/  SEL R6, R7, RZ, P2 ;  /* 0x000000ff07067207 */ /* 0x000fe40001000000 */
[----:B---3--:R-:W-:Y:S01]  /*1750*/  SEL R11, R11, RZ, P2 ;  /* 0x000000ff0b0b7207 */ /* 0x008fe20001000000 */
[----:B------:R-:W0:Y:S01]  /*1760*/  MUFU.RCP R7, R52 ;  /* 0x0000003400077308 */ /* 0x000e220000001000 */
[----:B------:R-:W-:-:S03]  /*1770*/  SEL R10, R10, RZ, P2 ;  /* 0x000000ff0a0a7207 */ /* 0x000fc60001000000 */
[----:B------:R-:W-:Y:S01]  /*1780*/  FFMA R6, R6, R31, R11 ;  /* 0x0000001f06067223 */ /* 0x000fe2000000000b */
[----:B------:R-:W-:Y:S01]  /*1790*/  CS2R R30, SRZ ;  /* 0x00000000001e7805 */ /* 0x000fe2000001ff00 */
[----:B------:R-:W-:Y:S01]  /*17a0*/  FFMA R42, R13, R42, R10 ;  /* 0x0000002a0d2a7223 */ /* 0x000fe2000000000a */
[----:B------:R-:W-:-:S04]  /*17b0*/  CS2R R12, SRZ ;  /* 0x00000000000c7805 */ /* 0x000fc8000001ff00 */
[----:B------:R1:W2:Y:S04]  /*17c0*/  @P1 LDG.E.EL.128 R28, desc[UR4][R46.64+-0x300] ;  /* 0xfffd00042e1c1981 */ /* 0x0002a8000c2e1d00 */
[----:B------:R-:W3:Y:S01]  /*17d0*/  @P1 LDG.E.EL.128 R12, desc[UR4][R50.64+-0x300] ;  /* 0xfffd0004320c1981 */ /* 0x000ee2000c2e1d00 */
[----:B0-----:R-:W-:Y:S01]  /*17e0*/  FMUL R18, R7, R18 ;  /* 0x0000001207127220 */ /* 0x001fe20000400000 */
[----:B------:R-:W-:Y:S01]  /*17f0*/  IMAD.WIDE R10, R0, 0x4, R34 ;  /* 0x00000004000a7825 */ /* 0x000fe200078e0222 */
[----:B------:R-:W-:-:S03]  /*1800*/  CS2R R34, SRZ ;  /* 0x0000000000227805 */ /* 0x000fc6000001ff00 */
[----:B------:R-:W-:Y:S01]  /*1810*/  FMUL R7, R18, R33 ;  /* 0x0000002112077220 */ /* 0x000fe20000400000 */
[----:B------:R-:W-:Y:S02]  /*1820*/  CS2R R18, SRZ ;  /* 0x0000000000127805 */ /* 0x000fe4000001ff00 */
[----:B------:R-:W-:-:S04]  /*1830*/  CS2R R32, SRZ ;  /* 0x0000000000207805 */ /* 0x000fc8000001ff00 */
[----:B------:R0:W4:Y:S04]  /*1840*/  @P0 LDG.E.EL.128 R16, desc[UR4][R10.64+-0x300] ;  /* 0xfffd00040a100981 */ /* 0x000128000c2e1d00 */
[----:B------:R-:W5:Y:S01]  /*1850*/  @P0 LDG.E.EL.128 R32, desc[UR4][R48.64+-0x300] ;  /* 0xfffd000430200981 */ /* 0x000f62000c2e1d00 */
[----:B-1----:R-:W-:Y:S02]  /*1860*/  SEL R46, R5, RZ, P2 ;  /* 0x000000ff052e7207 */ /* 0x002fe40001000000 */
[----:B------:R-:W-:Y:S02]  /*1870*/  SEL R4, R4, RZ, P2 ;  /* 0x000000ff04047207 */ /* 0x000fe40001000000 */
[----:B------:R-:W-:-:S05]  /*1880*/  SEL R5, R8, RZ, P2 ;  /* 0x000000ff08057207 */ /* 0x000fca0001000000 */
[----:B------:R-:W-:Y:S01]  /*1890*/  FFMA R25, R4, R25, R5 ;  /* 0x0000001904197223 */ /* 0x000fe20000000005 */
[----:B------:R-:W-:Y:S02]  /*18a0*/  SEL R9, R9, RZ, P2 ;  /* 0x000000ff09097207 */ /* 0x000fe40001000000 */
[----:B------:R-:W-:-:S03]  /*18b0*/  ISETP.GE.AND P3, PT, R3, 0xc0, PT ;  /* 0x000000c00300780c */ /* 0x000fc60003f66270 */
[----:B------:R-:W-:-:S05]  /*18c0*/  FFMA R23, R46, R23, R9 ;  /* 0x000000172e177223 */ /* 0x000fca0000000009 */
[----:B------:R-:W-:Y:S01]  /*18d0*/  FSETP.GEU.AND P2, PT, R23, RZ, PT ;  /* 0x000000ff1700720b */ /* 0x000fe20003f4e000 */
[----:B------:R-:W-:Y:S01]  /*18e0*/  FFMA R36, R40, R36, R41 ;  /* 0x0000002428247223 */ /* 0x000fe20000000029 */
[----:B------:R-:W-:Y:S01]  /*18f0*/  FMUL R22, R45, R22 ;  /* 0x000000162d167220 */ /* 0x000fe20000400000 */
[----:B------:R-:W-:Y:S01]  /*1900*/  FMUL R21, R44, R21 ;  /* 0x000000152c157220 */ /* 0x000fe20000400000 */
[----:B------:R-:W-:Y:S02]  /*1910*/  ISETP.GE.AND P6, PT, R0, 0xc0, PT ;  /* 0x000000c00000780c */ /* 0x000fe40003fc6270 */
[----:B--2---:R-:W-:Y:S02]  /*1920*/  SEL R28, R28, RZ, P1 ;  /* 0x000000ff1c1c7207 */ /* 0x004fe40000800000 */
[----:B------:R-:W-:Y:S02]  /*1930*/  SEL R29, R29, RZ, P1 ;  /* 0x000000ff1d1d7207 */ /* 0x000fe40000800000 */
[----:B---3--:R-:W-:-:S02]  /*1940*/  SEL R5, R12, RZ, P1 ;  /* 0x000000ff0c057207 */ /* 0x008fc40000800000 */
[----:B------:R-:W-:-:S03]  /*1950*/  SEL R4, R13, RZ, P1 ;  /* 0x000000ff0d047207 */ /* 0x000fc60000800000 */
[----:B------:R-:W-:Y:S02]  /*1960*/  FFMA R20, R5, R20, R28 ;  /* 0x0000001405147223 */ /* 0x000fe4000000001c */
[----:B------:R-:W-:Y:S02]  /*1970*/  FFMA R27, R4, R27, R29 ;  /* 0x0000001b041b7223 */ /* 0x000fe4000000001d */
[----:B------:R-:W1:Y:S01]  /*1980*/  LDC.64 R4, c[0x0][0x260] ;  /* 0x00009800ff047b82 */ /* 0x000e620000000a00 */
[----:B------:R-:W-:Y:S02]  /*1990*/  SEL R9, R14, RZ, P1 ;  /* 0x000000ff0e097207 */ /* 0x000fe40000800000 */
[----:B------:R-:W-:Y:S02]  /*19a0*/  SEL R30, R30, RZ, P1 ;  /* 0x000000ff1e1e7207 */ /* 0x000fe40000800000 */
[----:B------:R-:W-:Y:S02]  /*19b0*/  SEL R15, R15, RZ, P1 ;  /* 0x000000ff0f0f7207 */ /* 0x000fe40000800000 */
[----:B0-----:R-:W-:-:S02]  /*19c0*/  SEL R10, R31, RZ, P1 ;  /* 0x000000ff1f0a7207 */ /* 0x001fc40000800000 */
[----:B----4-:R-:W-:Y:S02]  /*19d0*/  SEL R14, R17, RZ, P0 ;  /* 0x000000ff110e7207 */ /* 0x010fe40000000000 */
[----:B------:R-:W-:Y:S02]  /*19e0*/  SEL R13, R16, RZ, P0 ;  /* 0x000000ff100d7207 */ /* 0x000fe40000000000 */
[----:B------:R-:W-:Y:S02]  /*19f0*/  SEL R17, R18, RZ, P0 ;  /* 0x000000ff12117207 */ /* 0x000fe40000000000 */
[----:B------:R-:W-:Y:S02]  /*1a00*/  SEL R19, R19, RZ, P0 ;  /* 0x000000ff13137207 */ /* 0x000fe40000000000 */
[----:B-----5:R-:W-:Y:S02]  /*1a10*/  SEL R32, R32, RZ, P0 ;  /* 0x000000ff20207207 */ /* 0x020fe40000000000 */
[----:B------:R-:W-:-:S02]  /*1a20*/  SEL R33, R33, RZ, P0 ;  /* 0x000000ff21217207 */ /* 0x000fc40000000000 */
[----:B------:R-:W-:Y:S02]  /*1a30*/  SEL R34, R34, RZ, P0 ;  /* 0x000000ff22227207 */ /* 0x000fe40000000000 */
[----:B------:R-:W-:Y:S02]  /*1a40*/  FSETP.GEU.AND P1, PT, R25, RZ, PT ;  /* 0x000000ff1900720b */ /* 0x000fe40003f2e000 */
[----:B------:R-:W-:Y:S02]  /*1a50*/  SEL R12, R35, RZ, P0 ;  /* 0x000000ff230c7207 */ /* 0x000fe40000000000 */
[C---:B------:R-:W-:Y:S02]  /*1a60*/  FSETP.GEU.AND P0, PT, R20.reuse, RZ, PT ;  /* 0x000000ff1400720b */ /* 0x040fe40003f0e000 */
[----:B------:R-:W-:Y:S01]  /*1a70*/  FSEL R8, R25, RZ, P1 ;  /* 0x000000ff19087208 */ /* 0x000fe20000800000 */
[----:B------:R-:W-:Y:S01]  /*1a80*/  FFMA R26, R9, R26, R30 ;  /* 0x0000001a091a7223 */ /* 0x000fe2000000001e */
[----:B------:R-:W-:Y:S01]  /*1a90*/  @P3 FSEL R8, R20, RZ, P0 ;  /* 0x000000ff14083208 */ /* 0x000fe20000000000 */
[----:B------:R-:W-:Y:S01]  /*1aa0*/  FFMA R15, R15, R38, R10 ;  /* 0x000000260f0f7223 */ /* 0x000fe2000000000a */
[----:B------:R-:W-:-:S02]  /*1ab0*/  FSETP.GEU.AND P1, PT, R27, RZ, PT ;  /* 0x000000ff1b00720b */ /* 0x000fc40003f2e000 */
[----:B------:R-:W-:Y:S02]  /*1ac0*/  FSETP.GEU.AND P0, PT, R42, RZ, PT ;  /* 0x000000ff2a00720b */ /* 0x000fe40003f0e000 */
[----:B------:R-:W-:Y:S02]  /*1ad0*/  FSEL R9, R23, RZ, P2 ;  /* 0x000000ff17097208 */ /* 0x000fe40001000000 */
[----:B------:R-:W-:Y:S02]  /*1ae0*/  @P3 FSEL R9, R27, RZ, P1 ;  /* 0x000000ff1b093208 */ /* 0x000fe40000800000 */
[----:B------:R-:W-:Y:S02]  /*1af0*/  FSETP.GEU.AND P2, PT, R6, RZ, PT ;  /* 0x000000ff0600720b */ /* 0x000fe40003f4e000 */
[----:B------:R-:W-:Y:S02]  /*1b00*/  FSEL R10, R42, RZ, P0 ;  /* 0x000000ff2a0a7208 */ /* 0x000fe40000000000 */
[----:B------:R-:W-:-:S02]  /*1b10*/  FSETP.GEU.AND P1, PT, R26, RZ, PT ;  /* 0x000000ff1a00720b */ /* 0x000fc40003f2e000 */
[----:B------:R-:W-:Y:S01]  /*1b20*/  FSETP.GEU.AND P0, PT, R15, RZ, PT ;  /* 0x000000ff0f00720b */ /* 0x000fe20003f0e000 */
[----:B-1----:R-:W-:Y:S01]  /*1b30*/  IMAD.WIDE R4, R39, 0x4, R4 ;  /* 0x0000000427047825 */ /* 0x002fe200078e0204 */
[----:B------:R-:W-:Y:S02]  /*1b40*/  FSEL R11, R6, RZ, P2 ;  /* 0x000000ff060b7208 */ /* 0x000fe40001000000 */
[----:B------:R-:W-:Y:S02]  /*1b50*/  @P3 FSEL R10, R26, RZ, P1 ;  /* 0x000000ff1a0a3208 */ /* 0x000fe40000800000 */
[----:B------:R-:W-:Y:S01]  /*1b60*/  @P3 FSEL R11, R15, RZ, P0 ;  /* 0x000000ff0f0b3208 */ /* 0x000fe20000000000 */
[----:B------:R-:W-:Y:S01]  /*1b70*/  FFMA R21, R13, R21, R32 ;  /* 0x000000150d157223 */ /* 0x000fe20000000020 */
[----:B------:R-:W-:Y:S01]  /*1b80*/  FSETP.GEU.AND P0, PT, R36, RZ, PT ;  /* 0x000000ff2400720b */ /* 0x000fe20003f0e000 */
[----:B------:R-:W-:Y:S01]  /*1b90*/  FFMA R22, R14, R22, R33 ;  /* 0x000000160e167223 */ /* 0x000fe20000000021 */
[----:B------:R-:W-:Y:S01]  /*1ba0*/  FFMA R34, R17, R43, R34 ;  /* 0x0000002b11227223 */ /* 0x000fe20000000022 */
[----:B------:R0:W-:Y:S01]  /*1bb0*/  @!P4 STG.E.128 desc[UR4][R4.64], R8 ;  /* 0x000000080400c986 */ /* 0x0001e2000c101d04 */
[----:B------:R-:W-:Y:S01]  /*1bc0*/  FFMA R7, R19, R7, R12 ;  /* 0x0000000713077223 */ /* 0x000fe2000000000c */
[----:B------:R-:W-:-:S02]  /*1bd0*/  FSETP.GEU.AND P4, PT, R37, RZ, PT ;  /* 0x000000ff2500720b */ /* 0x000fc40003f8e000 */
[----:B------:R-:W-:Y:S02]  /*1be0*/  FSETP.GEU.AND P3, PT, R24, RZ, PT ;  /* 0x000000ff1800720b */ /* 0x000fe40003f6e000 */
[----:B------:R-:W-:Y:S02]  /*1bf0*/  FSEL R36, R36, RZ, P0 ;  /* 0x000000ff24247208 */ /* 0x000fe40000000000 */
[----:B------:R-:W-:Y:S02]  /*1c00*/  FSEL R37, R37, RZ, P4 ;  /* 0x000000ff25257208 */ /* 0x000fe40002000000 */
[----:B------:R-:W-:Y:S02]  /*1c10*/  FSETP.GEU.AND P0, PT, R2, RZ, PT ;  /* 0x000000ff0200720b */ /* 0x000fe40003f0e000 */
[----:B------:R-:W-:Y:S02]  /*1c20*/  FSEL R38, R24, RZ, P3 ;  /* 0x000000ff18267208 */ /* 0x000fe40001800000 */
[----:B------:R-:W-:-:S02]  /*1c30*/  FSETP.GEU.AND P2, PT, R21, RZ, PT ;  /* 0x000000ff1500720b */ /* 0x000fc40003f4e000 */
[----:B------:R-:W-:Y:S02]  /*1c40*/  FSETP.GEU.AND P1, PT, R22, RZ, PT ;  /* 0x000000ff1600720b */ /* 0x000fe40003f2e000 */
[----:B------:R-:W-:Y:S02]  /*1c50*/  FSETP.GEU.AND P4, PT, R34, RZ, PT ;  /* 0x000000ff2200720b */ /* 0x000fe40003f8e000 */
[----:B------:R-:W-:Y:S02]  /*1c60*/  FSETP.GEU.AND P3, PT, R7, RZ, PT ;  /* 0x000000ff0700720b */ /* 0x000fe40003f6e000 */
[----:B------:R-:W-:Y:S02]  /*1c70*/  FSEL R39, R2, RZ, P0 ;  /* 0x000000ff02277208 */ /* 0x000fe40000000000 */
[----:B------:R-:W-:Y:S02]  /*1c80*/  @P6 FSEL R36, R21, RZ, P2 ;  /* 0x000000ff15246208 */ /* 0x000fe40001000000 */
[----:B------:R-:W-:-:S02]  /*1c90*/  @P6 FSEL R37, R22, RZ, P1 ;  /* 0x000000ff16256208 */ /* 0x000fc40000800000 */
[----:B------:R-:W-:Y:S02]  /*1ca0*/  @P6 FSEL R38, R34, RZ, P4 ;  /* 0x000000ff22266208 */ /* 0x000fe40002000000 */
[----:B------:R-:W-:Y:S01]  /*1cb0*/  @P6 FSEL R39, R7, RZ, P3 ;  /* 0x000000ff07276208 */ /* 0x000fe20001800000 */
[----:B0-----:R-:W-:Y:S06]  /*1cc0*/  @P5 EXIT ;  /* 0x000000000000594d */ /* 0x001fec0003800000 */
[----:B------:R-:W-:Y:S01]  /*1cd0*/  STG.E.128 desc[UR4][R4.64+0x800], R36 ;  /* 0x0008002404007986 */ /* 0x000fe2000c101d04 */
[----:B------:R-:W-:Y:S05]  /*1ce0*/  EXIT ;  /* 0x000000000000794d */ /* 0x000fea0003800000 */
.L_x_0:
[----:B------:R-:W-:-:S00]  /*1cf0*/  BRA `(.L_x_0) ;  /* 0xfffffffc00fc7947 */ /* 0x000fc0000383ffff */
[----:B------:R-:W-:-:S00]  /*1d00*/  NOP ;  /* 0x0000000000007918 */ /* 0x000fc00000000000 */
[----:B------:R-:W-:-:S00]  /*1d10*/  NOP ;  /* 0x0000000000007918 */ /* 0x000fc00000000000 */
[----:B------:R-:W-:-:S00]  /*1d20*/  NOP ;  /* 0x0000000000007918 */ /* 0x000fc00000000000 */
[----:B------:R-:W-:-:S00]  /*1d30*/  NOP ;  /* 0x0000000000007918 */ /* 0x000fc00000000000 */
[----:B------:R-:W-:-:S00]  /*1d40*/  NOP ;  /* 0x0000000000007918 */ /* 0x000fc00000000000 */
[----:B------:R-:W-:-:S00]  /*1d50*/  NOP ;  /* 0x0000000000007918 */ /* 0x000fc00000000000 */
[----:B------:R-:W-:-:S00]  /*1d60*/  NOP ;  /* 0x0000000000007918 */ /* 0x000fc00000000000 */
[----:B------:R-:W-:-:S00]  /*1d70*/  NOP ;  /* 0x0000000000007918 */ /* 0x000fc00000000000 */
.L_x_1:


//--------------------- .nv.global.init           --------------------------
	.section	.nv.global.init,"aw",@progbits
.nv.global.init:
	.type		_$_str,@object
	.size		_$_str,(_$_str_$_2 - _$_str)
_$_str:
        /*0000*/ 	.byte	0x5f, 0x5f, 0x43, 0x55, 0x44, 0x41, 0x5f, 0x46, 0x54, 0x5a, 0x00
	.type		_$_str_$_2,@object
	.size		_$_str_$_2,(.L_1 - _$_str_$_2)
_$_str_$_2:
        /*000b*/ 	.byte	0x5f, 0x5f, 0x43, 0x55, 0x44, 0x41, 0x5f, 0x50, 0x52, 0x45, 0x43, 0x5f, 0x53, 0x51, 0x52, 0x54
        /*001b*/ 	.byte	0x00
.L_1:


//--------------------- .nv.constant0.triton_poi_fused_cat_51 --------------------------
	.section	.nv.constant0.triton_poi_fused_cat_51,"a",@progbits
	.sectionflags	@""
	.align	4
.nv.constant0.triton_poi_fused_cat_51:
	.zero		620
